//
// Generated by NVIDIA NVVM Compiler
//
// Compiler Build ID: CL-36424714
// Cuda compilation tools, release 13.0, V13.0.88
// Based on NVVM 20.0.0
//

.version 9.0
.target sm_100
.address_size 64

	// .globl	_Z11grid_kernelPKdS0_dPdPlPil

.visible .entry _Z11grid_kernelPKdS0_dPdPlPil(
	.param .u64 .ptr .align 1 _Z11grid_kernelPKdS0_dPdPlPil_param_0,
	.param .u64 .ptr .align 1 _Z11grid_kernelPKdS0_dPdPlPil_param_1,
	.param .f64 _Z11grid_kernelPKdS0_dPdPlPil_param_2,
	.param .u64 .ptr .align 1 _Z11grid_kernelPKdS0_dPdPlPil_param_3,
	.param .u64 .ptr .align 1 _Z11grid_kernelPKdS0_dPdPlPil_param_4,
	.param .u64 .ptr .align 1 _Z11grid_kernelPKdS0_dPdPlPil_param_5,
	.param .u64 _Z11grid_kernelPKdS0_dPdPlPil_param_6
)
{
	.reg .pred 	%p<24>;
	.reg .b32 	%r<72>;
	.reg .b64 	%rd<154>;
	.reg .b64 	%fd<333>;

	ld.param.u64 	%rd61, [_Z11grid_kernelPKdS0_dPdPlPil_param_0];
	ld.param.u64 	%rd66, [_Z11grid_kernelPKdS0_dPdPlPil_param_6];
	cvta.to.global.u64 	%rd67, %rd61;
	mov.u32 	%r21, %ctaid.x;
	mov.u32 	%r22, %ntid.x;
	mov.u32 	%r23, %tid.x;
	mad.lo.s32 	%r24, %r21, %r22, %r23;
	cvt.u64.u32 	%rd68, %r24;
	ld.global.nc.f64 	%fd1, [%rd67];
	ld.global.nc.f64 	%fd2, [%rd67+16];
	ld.global.nc.f64 	%fd3, [%rd67+24];
	ld.global.nc.f64 	%fd4, [%rd67+40];
	ld.global.nc.f64 	%fd5, [%rd67+48];
	ld.global.nc.f64 	%fd6, [%rd67+64];
	ld.global.nc.f64 	%fd7, [%rd67+72];
	ld.global.nc.f64 	%fd8, [%rd67+88];
	ld.global.nc.f64 	%fd9, [%rd67+96];
	ld.global.nc.f64 	%fd10, [%rd67+112];
	ld.global.nc.f64 	%fd11, [%rd67+120];
	ld.global.nc.f64 	%fd12, [%rd67+136];
	ld.global.nc.f64 	%fd13, [%rd67+144];
	ld.global.nc.f64 	%fd14, [%rd67+160];
	ld.global.nc.f64 	%fd15, [%rd67+168];
	ld.global.nc.f64 	%fd16, [%rd67+184];
	ld.global.nc.f64 	%fd17, [%rd67+192];
	ld.global.nc.f64 	%fd18, [%rd67+208];
	ld.global.nc.f64 	%fd19, [%rd67+216];
	ld.global.nc.f64 	%fd20, [%rd67+232];
	setp.le.s64 	%p1, %rd66, %rd68;
	@%p1 bra 	$L__BB0_45;
	ld.param.f64 	%fd332, [_Z11grid_kernelPKdS0_dPdPlPil_param_2];
	ld.param.u64 	%rd129, [_Z11grid_kernelPKdS0_dPdPlPil_param_1];
	ld.param.u64 	%rd128, [_Z11grid_kernelPKdS0_dPdPlPil_param_0];
	mov.u32 	%r25, %ctaid.x;
	mov.u32 	%r26, %ntid.x;
	mov.u32 	%r27, %tid.x;
	mad.lo.s32 	%r28, %r25, %r26, %r27;
	cvt.u64.u32 	%rd134, %r28;
	cvta.to.global.u64 	%rd69, %rd128;
	ld.global.nc.f64 	%fd152, [%rd69+8];
	ld.global.nc.f64 	%fd153, [%rd69+32];
	ld.global.nc.f64 	%fd154, [%rd69+56];
	ld.global.nc.f64 	%fd155, [%rd69+80];
	ld.global.nc.f64 	%fd156, [%rd69+104];
	ld.global.nc.f64 	%fd157, [%rd69+128];
	ld.global.nc.f64 	%fd158, [%rd69+152];
	ld.global.nc.f64 	%fd159, [%rd69+176];
	ld.global.nc.f64 	%fd160, [%rd69+200];
	ld.global.nc.f64 	%fd161, [%rd69+224];
	cvta.to.global.u64 	%rd70, %rd129;
	ld.global.nc.f64 	%fd21, [%rd70];
	ld.global.nc.f64 	%fd22, [%rd70+8];
	ld.global.nc.f64 	%fd23, [%rd70+16];
	ld.global.nc.f64 	%fd24, [%rd70+24];
	ld.global.nc.f64 	%fd25, [%rd70+32];
	ld.global.nc.f64 	%fd26, [%rd70+40];
	ld.global.nc.f64 	%fd27, [%rd70+48];
	ld.global.nc.f64 	%fd28, [%rd70+56];
	ld.global.nc.f64 	%fd29, [%rd70+64];
	ld.global.nc.f64 	%fd30, [%rd70+72];
	ld.global.nc.f64 	%fd31, [%rd70+80];
	ld.global.nc.f64 	%fd162, [%rd70+88];
	ld.global.nc.f64 	%fd32, [%rd70+96];
	ld.global.nc.f64 	%fd33, [%rd70+104];
	ld.global.nc.f64 	%fd34, [%rd70+112];
	ld.global.nc.f64 	%fd35, [%rd70+120];
	ld.global.nc.f64 	%fd36, [%rd70+128];
	ld.global.nc.f64 	%fd37, [%rd70+136];
	ld.global.nc.f64 	%fd38, [%rd70+144];
	ld.global.nc.f64 	%fd39, [%rd70+152];
	ld.global.nc.f64 	%fd40, [%rd70+160];
	ld.global.nc.f64 	%fd41, [%rd70+168];
	ld.global.nc.f64 	%fd42, [%rd70+176];
	ld.global.nc.f64 	%fd163, [%rd70+184];
	ld.global.nc.f64 	%fd43, [%rd70+192];
	ld.global.nc.f64 	%fd44, [%rd70+200];
	ld.global.nc.f64 	%fd45, [%rd70+208];
	ld.global.nc.f64 	%fd46, [%rd70+216];
	ld.global.nc.f64 	%fd47, [%rd70+224];
	ld.global.nc.f64 	%fd48, [%rd70+232];
	ld.global.nc.f64 	%fd49, [%rd70+240];
	ld.global.nc.f64 	%fd50, [%rd70+248];
	ld.global.nc.f64 	%fd51, [%rd70+256];
	ld.global.nc.f64 	%fd52, [%rd70+264];
	ld.global.nc.f64 	%fd53, [%rd70+272];
	ld.global.nc.f64 	%fd164, [%rd70+280];
	ld.global.nc.f64 	%fd54, [%rd70+288];
	ld.global.nc.f64 	%fd55, [%rd70+296];
	ld.global.nc.f64 	%fd56, [%rd70+304];
	ld.global.nc.f64 	%fd57, [%rd70+312];
	ld.global.nc.f64 	%fd58, [%rd70+320];
	ld.global.nc.f64 	%fd59, [%rd70+328];
	ld.global.nc.f64 	%fd60, [%rd70+336];
	ld.global.nc.f64 	%fd61, [%rd70+344];
	ld.global.nc.f64 	%fd62, [%rd70+352];
	ld.global.nc.f64 	%fd63, [%rd70+360];
	ld.global.nc.f64 	%fd64, [%rd70+368];
	ld.global.nc.f64 	%fd165, [%rd70+376];
	ld.global.nc.f64 	%fd65, [%rd70+384];
	ld.global.nc.f64 	%fd66, [%rd70+392];
	ld.global.nc.f64 	%fd67, [%rd70+400];
	ld.global.nc.f64 	%fd68, [%rd70+408];
	ld.global.nc.f64 	%fd69, [%rd70+416];
	ld.global.nc.f64 	%fd70, [%rd70+424];
	ld.global.nc.f64 	%fd71, [%rd70+432];
	ld.global.nc.f64 	%fd72, [%rd70+440];
	ld.global.nc.f64 	%fd73, [%rd70+448];
	ld.global.nc.f64 	%fd74, [%rd70+456];
	ld.global.nc.f64 	%fd75, [%rd70+464];
	ld.global.nc.f64 	%fd166, [%rd70+472];
	ld.global.nc.f64 	%fd76, [%rd70+480];
	ld.global.nc.f64 	%fd77, [%rd70+488];
	ld.global.nc.f64 	%fd78, [%rd70+496];
	ld.global.nc.f64 	%fd79, [%rd70+504];
	ld.global.nc.f64 	%fd80, [%rd70+512];
	ld.global.nc.f64 	%fd81, [%rd70+520];
	ld.global.nc.f64 	%fd82, [%rd70+528];
	ld.global.nc.f64 	%fd83, [%rd70+536];
	ld.global.nc.f64 	%fd84, [%rd70+544];
	ld.global.nc.f64 	%fd85, [%rd70+552];
	ld.global.nc.f64 	%fd86, [%rd70+560];
	ld.global.nc.f64 	%fd167, [%rd70+568];
	ld.global.nc.f64 	%fd87, [%rd70+576];
	ld.global.nc.f64 	%fd88, [%rd70+584];
	ld.global.nc.f64 	%fd89, [%rd70+592];
	ld.global.nc.f64 	%fd90, [%rd70+600];
	ld.global.nc.f64 	%fd91, [%rd70+608];
	ld.global.nc.f64 	%fd92, [%rd70+616];
	ld.global.nc.f64 	%fd93, [%rd70+624];
	ld.global.nc.f64 	%fd94, [%rd70+632];
	ld.global.nc.f64 	%fd95, [%rd70+640];
	ld.global.nc.f64 	%fd96, [%rd70+648];
	ld.global.nc.f64 	%fd97, [%rd70+656];
	ld.global.nc.f64 	%fd168, [%rd70+664];
	ld.global.nc.f64 	%fd98, [%rd70+672];
	ld.global.nc.f64 	%fd99, [%rd70+680];
	ld.global.nc.f64 	%fd100, [%rd70+688];
	ld.global.nc.f64 	%fd101, [%rd70+696];
	ld.global.nc.f64 	%fd102, [%rd70+704];
	ld.global.nc.f64 	%fd103, [%rd70+712];
	ld.global.nc.f64 	%fd104, [%rd70+720];
	ld.global.nc.f64 	%fd105, [%rd70+728];
	ld.global.nc.f64 	%fd106, [%rd70+736];
	ld.global.nc.f64 	%fd107, [%rd70+744];
	ld.global.nc.f64 	%fd108, [%rd70+752];
	ld.global.nc.f64 	%fd169, [%rd70+760];
	ld.global.nc.f64 	%fd109, [%rd70+768];
	ld.global.nc.f64 	%fd110, [%rd70+776];
	ld.global.nc.f64 	%fd111, [%rd70+784];
	ld.global.nc.f64 	%fd112, [%rd70+792];
	ld.global.nc.f64 	%fd113, [%rd70+800];
	ld.global.nc.f64 	%fd114, [%rd70+808];
	ld.global.nc.f64 	%fd115, [%rd70+816];
	ld.global.nc.f64 	%fd116, [%rd70+824];
	ld.global.nc.f64 	%fd117, [%rd70+832];
	ld.global.nc.f64 	%fd118, [%rd70+840];
	ld.global.nc.f64 	%fd119, [%rd70+848];
	ld.global.nc.f64 	%fd170, [%rd70+856];
	ld.global.nc.f64 	%fd120, [%rd70+864];
	ld.global.nc.f64 	%fd121, [%rd70+872];
	ld.global.nc.f64 	%fd122, [%rd70+880];
	ld.global.nc.f64 	%fd123, [%rd70+888];
	ld.global.nc.f64 	%fd124, [%rd70+896];
	ld.global.nc.f64 	%fd125, [%rd70+904];
	ld.global.nc.f64 	%fd126, [%rd70+912];
	ld.global.nc.f64 	%fd127, [%rd70+920];
	ld.global.nc.f64 	%fd128, [%rd70+928];
	ld.global.nc.f64 	%fd129, [%rd70+936];
	ld.global.nc.f64 	%fd130, [%rd70+944];
	ld.global.nc.f64 	%fd171, [%rd70+952];
	sub.f64 	%fd172, %fd161, %fd19;
	div.rn.f64 	%fd173, %fd172, %fd20;
	cvt.rmi.f64.f64 	%fd174, %fd173;
	cvt.rzi.s32.f64 	%r1, %fd174;
	sub.f64 	%fd175, %fd160, %fd17;
	div.rn.f64 	%fd176, %fd175, %fd18;
	cvt.rmi.f64.f64 	%fd177, %fd176;
	cvt.rzi.s32.f64 	%r2, %fd177;
	sub.f64 	%fd178, %fd159, %fd15;
	div.rn.f64 	%fd179, %fd178, %fd16;
	cvt.rmi.f64.f64 	%fd180, %fd179;
	cvt.rzi.s32.f64 	%r3, %fd180;
	sub.f64 	%fd181, %fd158, %fd13;
	div.rn.f64 	%fd182, %fd181, %fd14;
	cvt.rmi.f64.f64 	%fd183, %fd182;
	cvt.rzi.s32.f64 	%r4, %fd183;
	sub.f64 	%fd184, %fd157, %fd11;
	div.rn.f64 	%fd185, %fd184, %fd12;
	cvt.rmi.f64.f64 	%fd186, %fd185;
	cvt.rzi.s32.f64 	%r5, %fd186;
	sub.f64 	%fd187, %fd156, %fd9;
	div.rn.f64 	%fd188, %fd187, %fd10;
	cvt.rmi.f64.f64 	%fd189, %fd188;
	cvt.rzi.s32.f64 	%r6, %fd189;
	sub.f64 	%fd190, %fd155, %fd7;
	div.rn.f64 	%fd191, %fd190, %fd8;
	cvt.rmi.f64.f64 	%fd192, %fd191;
	cvt.rzi.s32.f64 	%r7, %fd192;
	sub.f64 	%fd193, %fd154, %fd5;
	div.rn.f64 	%fd194, %fd193, %fd6;
	cvt.rmi.f64.f64 	%fd195, %fd194;
	cvt.rzi.s32.f64 	%r8, %fd195;
	sub.f64 	%fd196, %fd153, %fd3;
	div.rn.f64 	%fd197, %fd196, %fd4;
	cvt.rmi.f64.f64 	%fd198, %fd197;
	cvt.rzi.s32.f64 	%r9, %fd198;
	sub.f64 	%fd199, %fd152, %fd1;
	div.rn.f64 	%fd200, %fd199, %fd2;
	cvt.rmi.f64.f64 	%fd201, %fd200;
	cvt.rzi.s32.f64 	%r10, %fd201;
	mul.f64 	%fd131, %fd332, %fd171;
	mul.f64 	%fd132, %fd332, %fd170;
	mul.f64 	%fd133, %fd332, %fd169;
	mul.f64 	%fd134, %fd332, %fd168;
	mul.f64 	%fd135, %fd332, %fd167;
	mul.f64 	%fd136, %fd332, %fd166;
	mul.f64 	%fd137, %fd332, %fd165;
	mul.f64 	%fd138, %fd332, %fd164;
	mul.f64 	%fd139, %fd332, %fd163;
	mul.f64 	%fd140, %fd332, %fd162;
	cvt.s64.s32 	%rd71, %r1;
$L__BB0_2:
	or.b64  	%rd72, %rd134, %rd71;
	and.b64  	%rd73, %rd72, -4294967296;
	setp.ne.s64 	%p2, %rd73, 0;
	@%p2 bra 	$L__BB0_4;
	cvt.u32.u64 	%r29, %rd134;
	div.u32 	%r30, %r29, %r1;
	mul.lo.s32 	%r31, %r30, %r1;
	sub.s32 	%r32, %r29, %r31;
	cvt.u64.u32 	%rd135, %r30;
	cvt.u64.u32 	%rd136, %r32;
	bra.uni 	$L__BB0_5;
$L__BB0_4:
	cvt.s64.s32 	%rd74, %r1;
	div.s64 	%rd135, %rd134, %rd74;
	mul.lo.s64 	%rd75, %rd135, %rd74;
	sub.s64 	%rd136, %rd134, %rd75;
$L__BB0_5:
	cvt.u32.u64 	%r11, %rd136;
	cvt.s64.s32 	%rd76, %r2;
	or.b64  	%rd77, %rd135, %rd76;
	and.b64  	%rd78, %rd77, -4294967296;
	setp.ne.s64 	%p3, %rd78, 0;
	@%p3 bra 	$L__BB0_7;
	cvt.u32.u64 	%r33, %rd135;
	div.u32 	%r34, %r33, %r2;
	mul.lo.s32 	%r35, %r34, %r2;
	sub.s32 	%r36, %r33, %r35;
	cvt.u64.u32 	%rd137, %r34;
	cvt.u64.u32 	%rd138, %r36;
	bra.uni 	$L__BB0_8;
$L__BB0_7:
	cvt.s64.s32 	%rd79, %r2;
	div.s64 	%rd137, %rd135, %rd79;
	mul.lo.s64 	%rd80, %rd137, %rd79;
	sub.s64 	%rd138, %rd135, %rd80;
$L__BB0_8:
	cvt.u32.u64 	%r12, %rd138;
	cvt.s64.s32 	%rd81, %r3;
	or.b64  	%rd82, %rd137, %rd81;
	and.b64  	%rd83, %rd82, -4294967296;
	setp.ne.s64 	%p4, %rd83, 0;
	@%p4 bra 	$L__BB0_10;
	cvt.u32.u64 	%r37, %rd137;
	div.u32 	%r38, %r37, %r3;
	mul.lo.s32 	%r39, %r38, %r3;
	sub.s32 	%r40, %r37, %r39;
	cvt.u64.u32 	%rd139, %r38;
	cvt.u64.u32 	%rd140, %r40;
	bra.uni 	$L__BB0_11;
$L__BB0_10:
	cvt.s64.s32 	%rd84, %r3;
	div.s64 	%rd139, %rd137, %rd84;
	mul.lo.s64 	%rd85, %rd139, %rd84;
	sub.s64 	%rd140, %rd137, %rd85;
$L__BB0_11:
	cvt.u32.u64 	%r13, %rd140;
	cvt.s64.s32 	%rd86, %r4;
	or.b64  	%rd87, %rd139, %rd86;
	and.b64  	%rd88, %rd87, -4294967296;
	setp.ne.s64 	%p5, %rd88, 0;
	@%p5 bra 	$L__BB0_13;
	cvt.u32.u64 	%r41, %rd139;
	div.u32 	%r42, %r41, %r4;
	mul.lo.s32 	%r43, %r42, %r4;
	sub.s32 	%r44, %r41, %r43;
	cvt.u64.u32 	%rd141, %r42;
	cvt.u64.u32 	%rd142, %r44;
	bra.uni 	$L__BB0_14;
$L__BB0_13:
	cvt.s64.s32 	%rd89, %r4;
	div.s64 	%rd141, %rd139, %rd89;
	mul.lo.s64 	%rd90, %rd141, %rd89;
	sub.s64 	%rd142, %rd139, %rd90;
$L__BB0_14:
	cvt.u32.u64 	%r14, %rd142;
	cvt.s64.s32 	%rd91, %r5;
	or.b64  	%rd92, %rd141, %rd91;
	and.b64  	%rd93, %rd92, -4294967296;
	setp.ne.s64 	%p6, %rd93, 0;
	@%p6 bra 	$L__BB0_16;
	cvt.u32.u64 	%r45, %rd141;
	div.u32 	%r46, %r45, %r5;
	mul.lo.s32 	%r47, %r46, %r5;
	sub.s32 	%r48, %r45, %r47;
	cvt.u64.u32 	%rd143, %r46;
	cvt.u64.u32 	%rd144, %r48;
	bra.uni 	$L__BB0_17;
$L__BB0_16:
	cvt.s64.s32 	%rd94, %r5;
	div.s64 	%rd143, %rd141, %rd94;
	mul.lo.s64 	%rd95, %rd143, %rd94;
	sub.s64 	%rd144, %rd141, %rd95;
$L__BB0_17:
	cvt.u32.u64 	%r15, %rd144;
	cvt.s64.s32 	%rd96, %r6;
	or.b64  	%rd97, %rd143, %rd96;
	and.b64  	%rd98, %rd97, -4294967296;
	setp.ne.s64 	%p7, %rd98, 0;
	@%p7 bra 	$L__BB0_19;
	cvt.u32.u64 	%r49, %rd143;
	div.u32 	%r50, %r49, %r6;
	mul.lo.s32 	%r51, %r50, %r6;
	sub.s32 	%r52, %r49, %r51;
	cvt.u64.u32 	%rd145, %r50;
	cvt.u64.u32 	%rd146, %r52;
	bra.uni 	$L__BB0_20;
$L__BB0_19:
	cvt.s64.s32 	%rd99, %r6;
	div.s64 	%rd145, %rd143, %rd99;
	mul.lo.s64 	%rd100, %rd145, %rd99;
	sub.s64 	%rd146, %rd143, %rd100;
$L__BB0_20:
	cvt.u32.u64 	%r16, %rd146;
	cvt.s64.s32 	%rd101, %r7;
	or.b64  	%rd102, %rd145, %rd101;
	and.b64  	%rd103, %rd102, -4294967296;
	setp.ne.s64 	%p8, %rd103, 0;
	@%p8 bra 	$L__BB0_22;
	cvt.u32.u64 	%r53, %rd145;
	div.u32 	%r54, %r53, %r7;
	mul.lo.s32 	%r55, %r54, %r7;
	sub.s32 	%r56, %r53, %r55;
	cvt.u64.u32 	%rd147, %r54;
	cvt.u64.u32 	%rd148, %r56;
	bra.uni 	$L__BB0_23;
$L__BB0_22:
	cvt.s64.s32 	%rd104, %r7;
	div.s64 	%rd147, %rd145, %rd104;
	mul.lo.s64 	%rd105, %rd147, %rd104;
	sub.s64 	%rd148, %rd145, %rd105;
$L__BB0_23:
	cvt.u32.u64 	%r17, %rd148;
	cvt.s64.s32 	%rd106, %r8;
	or.b64  	%rd107, %rd147, %rd106;
	and.b64  	%rd108, %rd107, -4294967296;
	setp.ne.s64 	%p9, %rd108, 0;
	@%p9 bra 	$L__BB0_25;
	cvt.u32.u64 	%r57, %rd147;
	div.u32 	%r58, %r57, %r8;
	mul.lo.s32 	%r59, %r58, %r8;
	sub.s32 	%r60, %r57, %r59;
	cvt.u64.u32 	%rd149, %r58;
	cvt.u64.u32 	%rd150, %r60;
	bra.uni 	$L__BB0_26;
$L__BB0_25:
	cvt.s64.s32 	%rd109, %r8;
	div.s64 	%rd149, %rd147, %rd109;
	mul.lo.s64 	%rd110, %rd149, %rd109;
	sub.s64 	%rd150, %rd147, %rd110;
$L__BB0_26:
	cvt.u32.u64 	%r18, %rd150;
	cvt.s64.s32 	%rd111, %r9;
	or.b64  	%rd112, %rd149, %rd111;
	and.b64  	%rd113, %rd112, -4294967296;
	setp.ne.s64 	%p10, %rd113, 0;
	@%p10 bra 	$L__BB0_28;
	cvt.u32.u64 	%r61, %rd149;
	div.u32 	%r62, %r61, %r9;
	mul.lo.s32 	%r63, %r62, %r9;
	sub.s32 	%r64, %r61, %r63;
	cvt.u64.u32 	%rd151, %r62;
	cvt.u64.u32 	%rd152, %r64;
	bra.uni 	$L__BB0_29;
$L__BB0_28:
	cvt.s64.s32 	%rd114, %r9;
	div.s64 	%rd151, %rd149, %rd114;
	mul.lo.s64 	%rd115, %rd151, %rd114;
	sub.s64 	%rd152, %rd149, %rd115;
$L__BB0_29:
	cvt.u32.u64 	%r19, %rd152;
	cvt.s64.s32 	%rd116, %r10;
	or.b64  	%rd117, %rd151, %rd116;
	and.b64  	%rd118, %rd117, -4294967296;
	setp.ne.s64 	%p11, %rd118, 0;
	@%p11 bra 	$L__BB0_31;
	cvt.u32.u64 	%r65, %rd151;
	rem.u32 	%r66, %r65, %r10;
	cvt.u64.u32 	%rd153, %r66;
	bra.uni 	$L__BB0_32;
$L__BB0_31:
	cvt.s64.s32 	%rd119, %r10;
	rem.s64 	%rd153, %rd151, %rd119;
$L__BB0_32:
	cvt.u32.u64 	%r67, %rd153;
	cvt.rn.f64.s32 	%fd202, %r67;
	fma.rn.f64 	%fd141, %fd2, %fd202, %fd1;
	cvt.rn.f64.s32 	%fd203, %r19;
	fma.rn.f64 	%fd142, %fd4, %fd203, %fd3;
	cvt.rn.f64.s32 	%fd204, %r18;
	fma.rn.f64 	%fd143, %fd6, %fd204, %fd5;
	cvt.rn.f64.s32 	%fd205, %r17;
	fma.rn.f64 	%fd144, %fd8, %fd205, %fd7;
	cvt.rn.f64.s32 	%fd206, %r16;
	fma.rn.f64 	%fd145, %fd10, %fd206, %fd9;
	cvt.rn.f64.s32 	%fd207, %r15;
	fma.rn.f64 	%fd146, %fd12, %fd207, %fd11;
	cvt.rn.f64.s32 	%fd208, %r14;
	fma.rn.f64 	%fd147, %fd14, %fd208, %fd13;
	cvt.rn.f64.s32 	%fd209, %r13;
	fma.rn.f64 	%fd148, %fd16, %fd209, %fd15;
	cvt.rn.f64.s32 	%fd210, %r12;
	fma.rn.f64 	%fd149, %fd18, %fd210, %fd17;
	cvt.rn.f64.s32 	%fd211, %r11;
	fma.rn.f64 	%fd150, %fd20, %fd211, %fd19;
	fma.rn.f64 	%fd212, %fd21, %fd141, 0d0000000000000000;
	fma.rn.f64 	%fd213, %fd22, %fd142, %fd212;
	fma.rn.f64 	%fd214, %fd23, %fd143, %fd213;
	fma.rn.f64 	%fd215, %fd24, %fd144, %fd214;
	fma.rn.f64 	%fd216, %fd25, %fd145, %fd215;
	fma.rn.f64 	%fd217, %fd26, %fd146, %fd216;
	fma.rn.f64 	%fd218, %fd27, %fd147, %fd217;
	fma.rn.f64 	%fd219, %fd28, %fd148, %fd218;
	fma.rn.f64 	%fd220, %fd29, %fd149, %fd219;
	fma.rn.f64 	%fd221, %fd30, %fd150, %fd220;
	sub.f64 	%fd222, %fd221, %fd31;
	abs.f64 	%fd223, %fd222;
	setp.gt.f64 	%p12, %fd223, %fd140;
	@%p12 bra 	$L__BB0_44;
	fma.rn.f64 	%fd224, %fd32, %fd141, 0d0000000000000000;
	fma.rn.f64 	%fd225, %fd33, %fd142, %fd224;
	fma.rn.f64 	%fd226, %fd34, %fd143, %fd225;
	fma.rn.f64 	%fd227, %fd35, %fd144, %fd226;
	fma.rn.f64 	%fd228, %fd36, %fd145, %fd227;
	fma.rn.f64 	%fd229, %fd37, %fd146, %fd228;
	fma.rn.f64 	%fd230, %fd38, %fd147, %fd229;
	fma.rn.f64 	%fd231, %fd39, %fd148, %fd230;
	fma.rn.f64 	%fd232, %fd40, %fd149, %fd231;
	fma.rn.f64 	%fd233, %fd41, %fd150, %fd232;
	sub.f64 	%fd234, %fd233, %fd42;
	abs.f64 	%fd235, %fd234;
	setp.gt.f64 	%p13, %fd235, %fd139;
	@%p13 bra 	$L__BB0_44;
	fma.rn.f64 	%fd236, %fd43, %fd141, 0d0000000000000000;
	fma.rn.f64 	%fd237, %fd44, %fd142, %fd236;
	fma.rn.f64 	%fd238, %fd45, %fd143, %fd237;
	fma.rn.f64 	%fd239, %fd46, %fd144, %fd238;
	fma.rn.f64 	%fd240, %fd47, %fd145, %fd239;
	fma.rn.f64 	%fd241, %fd48, %fd146, %fd240;
	fma.rn.f64 	%fd242, %fd49, %fd147, %fd241;
	fma.rn.f64 	%fd243, %fd50, %fd148, %fd242;
	fma.rn.f64 	%fd244, %fd51, %fd149, %fd243;
	fma.rn.f64 	%fd245, %fd52, %fd150, %fd244;
	sub.f64 	%fd246, %fd245, %fd53;
	abs.f64 	%fd247, %fd246;
	setp.gt.f64 	%p14, %fd247, %fd138;
	@%p14 bra 	$L__BB0_44;
	fma.rn.f64 	%fd248, %fd54, %fd141, 0d0000000000000000;
	fma.rn.f64 	%fd249, %fd55, %fd142, %fd248;
	fma.rn.f64 	%fd250, %fd56, %fd143, %fd249;
	fma.rn.f64 	%fd251, %fd57, %fd144, %fd250;
	fma.rn.f64 	%fd252, %fd58, %fd145, %fd251;
	fma.rn.f64 	%fd253, %fd59, %fd146, %fd252;
	fma.rn.f64 	%fd254, %fd60, %fd147, %fd253;
	fma.rn.f64 	%fd255, %fd61, %fd148, %fd254;
	fma.rn.f64 	%fd256, %fd62, %fd149, %fd255;
	fma.rn.f64 	%fd257, %fd63, %fd150, %fd256;
	sub.f64 	%fd258, %fd257, %fd64;
	abs.f64 	%fd259, %fd258;
	setp.gt.f64 	%p15, %fd259, %fd137;
	@%p15 bra 	$L__BB0_44;
	fma.rn.f64 	%fd260, %fd65, %fd141, 0d0000000000000000;
	fma.rn.f64 	%fd261, %fd66, %fd142, %fd260;
	fma.rn.f64 	%fd262, %fd67, %fd143, %fd261;
	fma.rn.f64 	%fd263, %fd68, %fd144, %fd262;
	fma.rn.f64 	%fd264, %fd69, %fd145, %fd263;
	fma.rn.f64 	%fd265, %fd70, %fd146, %fd264;
	fma.rn.f64 	%fd266, %fd71, %fd147, %fd265;
	fma.rn.f64 	%fd267, %fd72, %fd148, %fd266;
	fma.rn.f64 	%fd268, %fd73, %fd149, %fd267;
	fma.rn.f64 	%fd269, %fd74, %fd150, %fd268;
	sub.f64 	%fd270, %fd269, %fd75;
	abs.f64 	%fd271, %fd270;
	setp.gt.f64 	%p16, %fd271, %fd136;
	@%p16 bra 	$L__BB0_44;
	fma.rn.f64 	%fd272, %fd76, %fd141, 0d0000000000000000;
	fma.rn.f64 	%fd273, %fd77, %fd142, %fd272;
	fma.rn.f64 	%fd274, %fd78, %fd143, %fd273;
	fma.rn.f64 	%fd275, %fd79, %fd144, %fd274;
	fma.rn.f64 	%fd276, %fd80, %fd145, %fd275;
	fma.rn.f64 	%fd277, %fd81, %fd146, %fd276;
	fma.rn.f64 	%fd278, %fd82, %fd147, %fd277;
	fma.rn.f64 	%fd279, %fd83, %fd148, %fd278;
	fma.rn.f64 	%fd280, %fd84, %fd149, %fd279;
	fma.rn.f64 	%fd281, %fd85, %fd150, %fd280;
	sub.f64 	%fd282, %fd281, %fd86;
	abs.f64 	%fd283, %fd282;
	setp.gt.f64 	%p17, %fd283, %fd135;
	@%p17 bra 	$L__BB0_44;
	fma.rn.f64 	%fd284, %fd87, %fd141, 0d0000000000000000;
	fma.rn.f64 	%fd285, %fd88, %fd142, %fd284;
	fma.rn.f64 	%fd286, %fd89, %fd143, %fd285;
	fma.rn.f64 	%fd287, %fd90, %fd144, %fd286;
	fma.rn.f64 	%fd288, %fd91, %fd145, %fd287;
	fma.rn.f64 	%fd289, %fd92, %fd146, %fd288;
	fma.rn.f64 	%fd290, %fd93, %fd147, %fd289;
	fma.rn.f64 	%fd291, %fd94, %fd148, %fd290;
	fma.rn.f64 	%fd292, %fd95, %fd149, %fd291;
	fma.rn.f64 	%fd293, %fd96, %fd150, %fd292;
	sub.f64 	%fd294, %fd293, %fd97;
	abs.f64 	%fd295, %fd294;
	setp.gt.f64 	%p18, %fd295, %fd134;
	@%p18 bra 	$L__BB0_44;
	fma.rn.f64 	%fd296, %fd98, %fd141, 0d0000000000000000;
	fma.rn.f64 	%fd297, %fd99, %fd142, %fd296;
	fma.rn.f64 	%fd298, %fd100, %fd143, %fd297;
	fma.rn.f64 	%fd299, %fd101, %fd144, %fd298;
	fma.rn.f64 	%fd300, %fd102, %fd145, %fd299;
	fma.rn.f64 	%fd301, %fd103, %fd146, %fd300;
	fma.rn.f64 	%fd302, %fd104, %fd147, %fd301;
	fma.rn.f64 	%fd303, %fd105, %fd148, %fd302;
	fma.rn.f64 	%fd304, %fd106, %fd149, %fd303;
	fma.rn.f64 	%fd305, %fd107, %fd150, %fd304;
	sub.f64 	%fd306, %fd305, %fd108;
	abs.f64 	%fd307, %fd306;
	setp.gt.f64 	%p19, %fd307, %fd133;
	@%p19 bra 	$L__BB0_44;
	fma.rn.f64 	%fd308, %fd109, %fd141, 0d0000000000000000;
	fma.rn.f64 	%fd309, %fd110, %fd142, %fd308;
	fma.rn.f64 	%fd310, %fd111, %fd143, %fd309;
	fma.rn.f64 	%fd311, %fd112, %fd144, %fd310;
	fma.rn.f64 	%fd312, %fd113, %fd145, %fd311;
	fma.rn.f64 	%fd313, %fd114, %fd146, %fd312;
	fma.rn.f64 	%fd314, %fd115, %fd147, %fd313;
	fma.rn.f64 	%fd315, %fd116, %fd148, %fd314;
	fma.rn.f64 	%fd316, %fd117, %fd149, %fd315;
	fma.rn.f64 	%fd317, %fd118, %fd150, %fd316;
	sub.f64 	%fd318, %fd317, %fd119;
	abs.f64 	%fd319, %fd318;
	setp.gt.f64 	%p20, %fd319, %fd132;
	@%p20 bra 	$L__BB0_44;
	fma.rn.f64 	%fd320, %fd120, %fd141, 0d0000000000000000;
	fma.rn.f64 	%fd321, %fd121, %fd142, %fd320;
	fma.rn.f64 	%fd322, %fd122, %fd143, %fd321;
	fma.rn.f64 	%fd323, %fd123, %fd144, %fd322;
	fma.rn.f64 	%fd324, %fd124, %fd145, %fd323;
	fma.rn.f64 	%fd325, %fd125, %fd146, %fd324;
	fma.rn.f64 	%fd326, %fd126, %fd147, %fd325;
	fma.rn.f64 	%fd327, %fd127, %fd148, %fd326;
	fma.rn.f64 	%fd328, %fd128, %fd149, %fd327;
	fma.rn.f64 	%fd329, %fd129, %fd150, %fd328;
	sub.f64 	%fd330, %fd329, %fd130;
	abs.f64 	%fd331, %fd330;
	setp.gt.f64 	%p21, %fd331, %fd131;
	@%p21 bra 	$L__BB0_44;
	ld.param.u64 	%rd132, [_Z11grid_kernelPKdS0_dPdPlPil_param_5];
	cvta.to.global.u64 	%rd120, %rd132;
	atom.global.add.u32 	%r20, [%rd120], 1;
	setp.gt.s32 	%p22, %r20, 19999;
	@%p22 bra 	$L__BB0_44;
	ld.param.u64 	%rd131, [_Z11grid_kernelPKdS0_dPdPlPil_param_4];
	ld.param.u64 	%rd130, [_Z11grid_kernelPKdS0_dPdPlPil_param_3];
	cvta.to.global.u64 	%rd121, %rd131;
	mul.wide.s32 	%rd122, %r20, 8;
	add.s64 	%rd123, %rd121, %rd122;
	st.global.u64 	[%rd123], %rd134;
	mul.lo.s32 	%r68, %r20, 10;
	cvta.to.global.u64 	%rd124, %rd130;
	mul.wide.s32 	%rd125, %r68, 8;
	add.s64 	%rd126, %rd124, %rd125;
	st.global.f64 	[%rd126], %fd141;
	st.global.f64 	[%rd126+8], %fd142;
	st.global.f64 	[%rd126+16], %fd143;
	st.global.f64 	[%rd126+24], %fd144;
	st.global.f64 	[%rd126+32], %fd145;
	st.global.f64 	[%rd126+40], %fd146;
	st.global.f64 	[%rd126+48], %fd147;
	st.global.f64 	[%rd126+56], %fd148;
	st.global.f64 	[%rd126+64], %fd149;
	st.global.f64 	[%rd126+72], %fd150;
$L__BB0_44:
	ld.param.u64 	%rd133, [_Z11grid_kernelPKdS0_dPdPlPil_param_6];
	mov.u32 	%r69, %nctaid.x;
	mov.u32 	%r70, %ntid.x;
	mul.lo.s32 	%r71, %r69, %r70;
	cvt.u64.u32 	%rd127, %r71;
	add.s64 	%rd134, %rd134, %rd127;
	setp.lt.s64 	%p23, %rd134, %rd133;
	@%p23 bra 	$L__BB0_2;
$L__BB0_45:
	ret;

}


// ===== COMPILED SASS (sm_100) =====

	.target	sm_100

	.elftype	@"ET_EXEC"


//--------------------- .note.nv.tkinfo           --------------------------
	.section	.note.nv.tkinfo,"",@"SHT_NOTE"
	.sectionflags	@"SHF_NOTE_NV_TKINFO"
	.tkinfo
        /*0018*/ 	.word	0x00000002
        /*0030*/ 	.string	""
        /*0030*/ 	.string	"ptxas"
        /*0030*/ 	.string	"Cuda compilation tools, release 13.0, V13.0.88"
        /*0030*/ 	.string	"Build cuda_13.0.r13.0/compiler.36424714_0"
        /*0030*/ 	.string	"-arch sm_100 -m 64 "



//--------------------- .note.nv.cuinfo           --------------------------
	.section	.note.nv.cuinfo,"",@"SHT_NOTE"
	.sectionflags	@"SHF_NOTE_NV_CUINFO"
        /*0018*/ 	.short	0x0002
        /*001a*/ 	.short	0x0064
        /*001c*/ 	.short	0x0082
	.zero		2


//--------------------- .nv.info                  --------------------------
	.section	.nv.info,"",@"SHT_CUDA_INFO"
	.align	4


	//----- nvinfo : EIATTR_REGCOUNT
	.align		4
        /*0000*/ 	.byte	0x04, 0x2f
        /*0002*/ 	.short	(.L_1 - .L_0)
	.align		4
.L_0:
        /*0004*/ 	.word	index@(_Z11grid_kernelPKdS0_dPdPlPil)
        /*0008*/ 	.word	0x000000fe


	//----- nvinfo : EIATTR_FRAME_SIZE
	.align		4
.L_1:
        /*000c*/ 	.byte	0x04, 0x11
        /*000e*/ 	.short	(.L_3 - .L_2)
	.align		4
.L_2:
        /*0010*/ 	.word	index@($__internal_2_$__cuda_sm20_rem_s64)
        /*0014*/ 	.word	0x00000000


	//----- nvinfo : EIATTR_FRAME_SIZE
	.align		4
.L_3:
        /*0018*/ 	.byte	0x04, 0x11
        /*001a*/ 	.short	(.L_5 - .L_4)
	.align		4
.L_4:
        /*001c*/ 	.word	index@($__internal_1_$__cuda_sm20_div_s64)
        /*0020*/ 	.word	0x00000000


	//----- nvinfo : EIATTR_FRAME_SIZE
	.align		4
.L_5:
        /*0024*/ 	.byte	0x04, 0x11
        /*0026*/ 	.short	(.L_7 - .L_6)
	.align		4
.L_6:
        /*0028*/ 	.word	index@($__internal_0_$__cuda_sm20_div_rn_f64_full)
        /*002c*/ 	.word	0x00000000


	//----- nvinfo : EIATTR_FRAME_SIZE
	.align		4
.L_7:
        /*0030*/ 	.byte	0x04, 0x11
        /*0032*/ 	.short	(.L_9 - .L_8)
	.align		4
.L_8:
        /*0034*/ 	.word	index@(_Z11grid_kernelPKdS0_dPdPlPil)
        /*0038*/ 	.word	0x00000000


	//----- nvinfo : EIATTR_MIN_STACK_SIZE
	.align		4
.L_9:
        /*003c*/ 	.byte	0x04, 0x12
        /*003e*/ 	.short	(.L_11 - .L_10)
	.align		4
.L_10:
        /*0040*/ 	.word	index@(_Z11grid_kernelPKdS0_dPdPlPil)
        /*0044*/ 	.word	0x00000000
.L_11:


//--------------------- .nv.compat                --------------------------
	.section	.nv.compat,"",@"SHT_CUDA_COMPAT_INFO"
	.align	4
        /*0000*/ 	.byte	0x02, 0x09, 0x00, 0x00, 0x02, 0x02, 0x01, 0x00, 0x02, 0x05, 0x05, 0x00, 0x03, 0x07, 0x01, 0x01
        /*0010*/ 	.byte	0x02, 0x03, 0x00, 0x00, 0x02, 0x06, 0x01, 0x00, 0x04, 0x0b, 0x08, 0x00, 0x01, 0x00, 0x00, 0x00
        /*0020*/ 	.byte	0x00, 0x00, 0x00, 0x00


//--------------------- .nv.info._Z11grid_kernelPKdS0_dPdPlPil --------------------------
	.section	.nv.info._Z11grid_kernelPKdS0_dPdPlPil,"",@"SHT_CUDA_INFO"
	.sectionflags	@""
	.align	4


	//----- nvinfo : EIATTR_CUDA_API_VERSION
	.align		4
        /*0000*/ 	.byte	0x04, 0x37
        /*0002*/ 	.short	(.L_13 - .L_12)
.L_12:
        /*0004*/ 	.word	0x00000082


	//----- nvinfo : EIATTR_KPARAM_INFO
	.align		4
.L_13:
        /*0008*/ 	.byte	0x04, 0x17
        /*000a*/ 	.short	(.L_15 - .L_14)
.L_14:
        /*000c*/ 	.word	0x00000000
        /*0010*/ 	.short	0x0006
        /*0012*/ 	.short	0x0030
        /*0014*/ 	.byte	0x00, 0xf0, 0x21, 0x00


	//----- nvinfo : EIATTR_KPARAM_INFO
	.align		4
.L_15:
        /*0018*/ 	.byte	0x04, 0x17
        /*001a*/ 	.short	(.L_17 - .L_16)
.L_16:
        /*001c*/ 	.word	0x00000000
        /*0020*/ 	.short	0x0005
        /*0022*/ 	.short	0x0028
        /*0024*/ 	.byte	0x00, 0xf5, 0x21, 0x00


	//----- nvinfo : EIATTR_KPARAM_INFO
	.align		4
.L_17:
        /*0028*/ 	.byte	0x04, 0x17
        /*002a*/ 	.short	(.L_19 - .L_18)
.L_18:
        /*002c*/ 	.word	0x00000000
        /*0030*/ 	.short	0x0004
        /*0032*/ 	.short	0x0020
        /*0034*/ 	.byte	0x00, 0xf5, 0x21, 0x00


	//----- nvinfo : EIATTR_KPARAM_INFO
	.align		4
.L_19:
        /*0038*/ 	.byte	0x04, 0x17
        /*003a*/ 	.short	(.L_21 - .L_20)
.L_20:
        /*003c*/ 	.word	0x00000000
        /*0040*/ 	.short	0x0003
        /*0042*/ 	.short	0x0018
        /*0044*/ 	.byte	0x00, 0xf5, 0x21, 0x00


	//----- nvinfo : EIATTR_KPARAM_INFO
	.align		4
.L_21:
        /*0048*/ 	.byte	0x04, 0x17
        /*004a*/ 	.short	(.L_23 - .L_22)
.L_22:
        /*004c*/ 	.word	0x00000000
        /*0050*/ 	.short	0x0002
        /*0052*/ 	.short	0x0010
        /*0054*/ 	.byte	0x00, 0xf0, 0x21, 0x00


	//----- nvinfo : EIATTR_KPARAM_INFO
	.align		4
.L_23:
        /*0058*/ 	.byte	0x04, 0x17
        /*005a*/ 	.short	(.L_25 - .L_24)
.L_24:
        /*005c*/ 	.word	0x00000000
        /*0060*/ 	.short	0x0001
        /*0062*/ 	.short	0x0008
        /*0064*/ 	.byte	0x00, 0xf5, 0x21, 0x00


	//----- nvinfo : EIATTR_KPARAM_INFO
	.align		4
.L_25:
        /*0068*/ 	.byte	0x04, 0x17
        /*006a*/ 	.short	(.L_27 - .L_26)
.L_26:
        /*006c*/ 	.word	0x00000000
        /*0070*/ 	.short	0x0000
        /*0072*/ 	.short	0x0000
        /*0074*/ 	.byte	0x00, 0xf5, 0x21, 0x00


	//----- nvinfo : EIATTR_SPARSE_MMA_MASK
	.align		4
.L_27:
        /*0078*/ 	.byte	0x03, 0x50
        /*007a*/ 	.short	0x0000


	//----- nvinfo : EIATTR_MAXREG_COUNT
	.align		4
        /*007c*/ 	.byte	0x03, 0x1b
        /*007e*/ 	.short	0x00ff


	//----- nvinfo : EIATTR_MERCURY_ISA_VERSION
	.align		4
        /*0080*/ 	.byte	0x03, 0x5f
        /*0082*/ 	.short	0x0101


	//----- nvinfo : EIATTR_INT_WARP_WIDE_INSTR_OFFSETS
	.align		4
        /*0084*/ 	.byte	0x04, 0x31
        /*0086*/ 	.short	(.L_29 - .L_28)


	//   ....[0]....
.L_28:
        /*0088*/ 	.word	0x00003e30


	//   ....[1]....
        /*008c*/ 	.word	0x00003ec0


	//----- nvinfo : EIATTR_VRC_CTA_INIT_COUNT
	.align		4
.L_29:
        /*0090*/ 	.byte	0x02, 0x4a
	.zero		1
	.zero		1


	//----- nvinfo : EIATTR_EXIT_INSTR_OFFSETS
	.align		4
        /*0094*/ 	.byte	0x04, 0x1c
        /*0096*/ 	.short	(.L_31 - .L_30)


	//   ....[0]....
.L_30:
        /*0098*/ 	.word	0x00000080


	//   ....[1]....
        /*009c*/ 	.word	0x000040d0


	//----- nvinfo : EIATTR_CRS_STACK_SIZE
	.align		4
.L_31:
        /*00a0*/ 	.byte	0x04, 0x1e
        /*00a2*/ 	.short	(.L_33 - .L_32)
.L_32:
        /*00a4*/ 	.word	0x00000000


	//----- nvinfo : EIATTR_CBANK_PARAM_SIZE
	.align		4
.L_33:
        /*00a8*/ 	.byte	0x03, 0x19
        /*00aa*/ 	.short	0x0038


	//----- nvinfo : EIATTR_PARAM_CBANK
	.align		4
        /*00ac*/ 	.byte	0x04, 0x0a
        /*00ae*/ 	.short	(.L_35 - .L_34)
	.align		4
.L_34:
        /*00b0*/ 	.word	index@(.nv.constant0._Z11grid_kernelPKdS0_dPdPlPil)
        /*00b4*/ 	.short	0x0380
        /*00b6*/ 	.short	0x0038


	//----- nvinfo : EIATTR_SW_WAR
	.align		4
.L_35:
        /*00b8*/ 	.byte	0x04, 0x36
        /*00ba*/ 	.short	(.L_37 - .L_36)
.L_36:
        /*00bc*/ 	.word	0x00000008
.L_37:


//--------------------- .nv.callgraph             --------------------------
	.section	.nv.callgraph,"",@"SHT_CUDA_CALLGRAPH"
	.align	4
	.sectionentsize	8
	.align		4
        /*0000*/ 	.word	0x00000000
	.align		4
        /*0004*/ 	.word	0xffffffff
	.align		4
        /*0008*/ 	.word	0x00000000
	.align		4
        /*000c*/ 	.word	0xfffffffe
	.align		4
        /*0010*/ 	.word	0x00000000
	.align		4
        /*0014*/ 	.word	0xfffffffd
	.align		4
        /*0018*/ 	.word	0x00000000
	.align		4
        /*001c*/ 	.word	0xfffffffc


//--------------------- .text._Z11grid_kernelPKdS0_dPdPlPil --------------------------
	.section	.text._Z11grid_kernelPKdS0_dPdPlPil,"ax",@progbits
	.align	128
        .global         _Z11grid_kernelPKdS0_dPdPlPil
        .type           _Z11grid_kernelPKdS0_dPdPlPil,@function
        .size           _Z11grid_kernelPKdS0_dPdPlPil,(.L_x_52 - _Z11grid_kernelPKdS0_dPdPlPil)
        .other          _Z11grid_kernelPKdS0_dPdPlPil,@"STO_CUDA_ENTRY STV_DEFAULT"
_Z11grid_kernelPKdS0_dPdPlPil:
.text._Z11grid_kernelPKdS0_dPdPlPil:
[----:B------:R-:W-:Y:S01]  /*0000*/  LDC R1, c[0x0][0x37c] ;  /* 0x0000df00ff017b82 */ /* 0x000fe20000000800 */
[----:B------:R-:W0:Y:S07]  /*0010*/  S2R R0, SR_TID.X ;  /* 0x0000000000007919 */ /* 0x000e2e0000002100 */
[----:B------:R-:W0:Y:S01]  /*0020*/  S2UR UR4, SR_CTAID.X ;  /* 0x00000000000479c3 */ /* 0x000e220000002500 */
[----:B------:R-:W1:Y:S07]  /*0030*/  LDCU.64 UR6, c[0x0][0x3b0] ;  /* 0x00007600ff0677ac */ /* 0x000e6e0008000a00 */
[----:B------:R-:W0:Y:S02]  /*0040*/  LDC R3, c[0x0][0x360] ;  /* 0x0000d800ff037b82 */ /* 0x000e240000000800 */
[----:B0-----:R-:W-:-:S05]  /*0050*/  IMAD R2, R3, UR4, R0 ;  /* 0x0000000403027c24 */ /* 0x001fca000f8e0200 */
[----:B-1----:R-:W-:-:S04]  /*0060*/  ISETP.GE.U32.AND P0, PT, R2, UR6, PT ;  /* 0x0000000602007c0c */ /* 0x002fc8000bf06070 */
[----:B------:R-:W-:-:S13]  /*0070*/  ISETP.GE.AND.EX P0, PT, RZ, UR7, PT, P0 ;  /* 0x00000007ff007c0c */ /* 0x000fda000bf06300 */
[----:B------:R-:W-:Y:S05]  /*0080*/  @P0 EXIT ;  /* 0x000000000000094d */ /* 0x000fea0003800000 */
[----:B------:R-:W0:Y:S01]  /*0090*/  LDC.64 R16, c[0x0][0x380] ;  /* 0x0000e000ff107b82 */ /* 0x000e220000000a00 */
[----:B------:R-:W0:Y:S02]  /*00a0*/  LDCU.64 UR68, c[0x0][0x358] ;  /* 0x00006b00ff4477ac */ /* 0x000e240008000a00 */
[----:B0-----:R-:W2:Y:S05]  /*00b0*/  LDG.E.64.CONSTANT R2, desc[UR68][R16.64+0xe8] ;  /* 0x0000e84410027981 */ /* 0x001eaa000c1e9b00 */
[----:B------:R-:W0:Y:S01]  /*00c0*/  LDC.64 R216, c[0x0][0x388] ;  /* 0x0000e200ffd87b82 */ /* 0x000e220000000a00 */
[----:B------:R-:W3:Y:S04]  /*00d0*/  LDG.E.64.CONSTANT R18, desc[UR68][R16.64+0xd8] ;  /* 0x0000d84410127981 */ /* 0x000ee8000c1e9b00 */
[----:B------:R-:W3:Y:S04]  /*00e0*/  LDG.E.64.CONSTANT R218, desc[UR68][R16.64+0xe0] ;  /* 0x0000e04410da7981 */ /* 0x000ee8000c1e9b00 */
[----:B------:R1:W5:Y:S04]  /*00f0*/  LDG.E.64.CONSTANT R222, desc[UR68][R16.64+0x20] ;  /* 0x0000204410de7981 */ /* 0x000368000c1e9b00 */
[----:B------:R1:W5:Y:S04]  /*0100*/  LDG.E.64.CONSTANT R224, desc[UR68][R16.64+0x50] ;  /* 0x0000504410e07981 */ /* 0x000368000c1e9b00 */
[----:B------:R1:W5:Y:S04]  /*0110*/  LDG.E.64.CONSTANT R226, desc[UR68][R16.64+0x80] ;  /* 0x0000804410e27981 */ /* 0x000368000c1e9b00 */
[----:B------:R1:W5:Y:S04]  /*0120*/  LDG.E.64.CONSTANT R228, desc[UR68][R16.64+0xb0] ;  /* 0x0000b04410e47981 */ /* 0x000368000c1e9b00 */
[----:B0-----:R-:W4:Y:S04]  /*0130*/  LDG.E.64.CONSTANT R6, desc[UR68][R216.64+0x2b8] ;  /* 0x0002b844d8067981 */ /* 0x001f28000c1e9b00 */
[----:B------:R-:W4:Y:S04]  /*0140*/  LDG.E.64.CONSTANT R8, desc[UR68][R216.64+0x2c0] ;  /* 0x0002c044d8087981 */ /* 0x000f28000c1e9b00 */
        /* <DEDUP_REMOVED lines=24> */
[----:B------:R1:W4:Y:S04]  /*02d0*/  LDG.E.64.CONSTANT R100, desc[UR68][R216.64] ;  /* 0x00000044d8647981 */ /* 0x000328000c1e9b00 */
[----:B------:R1:W4:Y:S04]  /*02e0*/  LDG.E.64.CONSTANT R102, desc[UR68][R216.64+0x8] ;  /* 0x00000844d8667981 */ /* 0x000328000c1e9b00 */
[----:B------:R-:W4:Y:S04]  /*02f0*/  LDG.E.64.CONSTANT R208, desc[UR68][R216.64+0x3a0] ;  /* 0x0003a044d8d07981 */ /* 0x000f28000c1e9b00 */
[----:B------:R-:W4:Y:S04]  /*0300*/  LDG.E.64.CONSTANT R212, desc[UR68][R216.64+0x3a8] ;  /* 0x0003a844d8d47981 */ /* 0x000f28000c1e9b00 */
[----:B------:R-:W4:Y:S04]  /*0310*/  LDG.E.64.CONSTANT R214, desc[UR68][R216.64+0x3b0] ;  /* 0x0003b044d8d67981 */ /* 0x000f28000c1e9b00 */
[----:B------:R1:W5:Y:S04]  /*0320*/  LDG.E.64.CONSTANT R242, desc[UR68][R216.64+0x18] ;  /* 0x00001844d8f27981 */ /* 0x000368000c1e9b00 */
        /* <DEDUP_REMOVED lines=35> */
[----:B------:R1:W5:Y:S01]  /*0560*/  LDG.E.64.CONSTANT R124, desc[UR68][R216.64+0x160] ;  /* 0x00016044d87c7981 */ /* 0x000362000c1e9b00 */
[----:B--2---:R-:W-:-:S03]  /*0570*/  R2UR UR67, R3 ;  /* 0x00000000034372ca */ /* 0x004fc600000e0000 */
[----:B------:R1:W5:Y:S01]  /*0580*/  LDG.E.64.CONSTANT R126, desc[UR68][R216.64+0x168] ;  /* 0x00016844d87e7981 */ /* 0x000362000c1e9b00 */
[----:B------:R-:W-:-:S03]  /*0590*/  R2UR UR66, R2 ;  /* 0x00000000024272ca */ /* 0x000fc600000e0000 */
[----:B------:R1:W5:Y:S04]  /*05a0*/  LDG.E.64.CONSTANT R128, desc[UR68][R216.64+0x170] ;  /* 0x00017044d8807981 */ /* 0x000368000c1e9b00 */
[----:B------:R1:W5:Y:S02]  /*05b0*/  LDG.E.64.CONSTANT R244, desc[UR68][R216.64+0x178] ;  /* 0x00017844d8f47981 */ /* 0x000364000c1e9b00 */
[----:B------:R-:W0:Y:S01]  /*05c0*/  MUFU.RCP64H R3, UR67 ;  /* 0x0000004300037d08 */ /* 0x000e220008001800 */
[----:B------:R-:W-:Y:S01]  /*05d0*/  IMAD.U32 R5, RZ, RZ, UR67 ;  /* 0x00000043ff057e24 */ /* 0x000fe2000f8e00ff */
[----:B------:R1:W5:Y:S02]  /*05e0*/  LDG.E.64.CONSTANT R130, desc[UR68][R216.64+0x180] ;  /* 0x00018044d8827981 */ /* 0x000364000c1e9b00 */
[----:B------:R-:W-:-:S02]  /*05f0*/  IMAD.U32 R4, RZ, RZ, UR66 ;  /* 0x00000042ff047e24 */ /* 0x000fc4000f8e00ff */
[----:B------:R-:W-:Y:S01]  /*0600*/  IMAD.MOV.U32 R2, RZ, RZ, 0x1 ;  /* 0x00000001ff027424 */ /* 0x000fe200078e00ff */
[----:B------:R1:W5:Y:S04]  /*0610*/  LDG.E.64.CONSTANT R132, desc[UR68][R216.64+0x188] ;  /* 0x00018844d8847981 */ /* 0x000368000c1e9b00 */
[----:B------:R1:W5:Y:S04]  /*0620*/  LDG.E.64.CONSTANT R134, desc[UR68][R216.64+0x190] ;  /* 0x00019044d8867981 */ /* 0x000368000c1e9b00 */
[----:B------:R1:W5:Y:S01]  /*0630*/  LDG.E.64.CONSTANT R136, desc[UR68][R216.64+0x198] ;  /* 0x00019844d8887981 */ /* 0x000362000c1e9b00 */
[----:B0-----:R-:W-:-:S03]  /*0640*/  DFMA R4, R2, -R4, 1 ;  /* 0x3ff000000204742b */ /* 0x001fc60000000804 */
[----:B------:R1:W5:Y:S04]  /*0650*/  LDG.E.64.CONSTANT R138, desc[UR68][R216.64+0x1a0] ;  /* 0x0001a044d88a7981 */ /* 0x000368000c1e9b00 */
[----:B------:R1:W5:Y:S01]  /*0660*/  LDG.E.64.CONSTANT R140, desc[UR68][R216.64+0x1a8] ;  /* 0x0001a844d88c7981 */ /* 0x000362000c1e9b00 */
[----:B------:R-:W-:-:S03]  /*0670*/  DFMA R4, R4, R4, R4 ;  /* 0x000000040404722b */ /* 0x000fc60000000004 */
[----:B------:R1:W5:Y:S04]  /*0680*/  LDG.E.64.CONSTANT R142, desc[UR68][R216.64+0x1b0] ;  /* 0x0001b044d88e7981 */ /* 0x000368000c1e9b00 */
[----:B------:R1:W5:Y:S01]  /*0690*/  LDG.E.64.CONSTANT R144, desc[UR68][R216.64+0x1b8] ;  /* 0x0001b844d8907981 */ /* 0x000362000c1e9b00 */
[----:B------:R-:W-:-:S03]  /*06a0*/  DFMA R4, R2, R4, R2 ;  /* 0x000000040204722b */ /* 0x000fc60000000002 */
[----:B------:R1:W5:Y:S01]  /*06b0*/  LDG.E.64.CONSTANT R146, desc[UR68][R216.64+0x1c0] ;  /* 0x0001c044d8927981 */ /* 0x000362000c1e9b00 */
[----:B------:R-:W-:Y:S02]  /*06c0*/  IMAD.U32 R2, RZ, RZ, UR66 ;  /* 0x00000042ff027e24 */ /* 0x000fe4000f8e00ff */
[----:B------:R-:W-:Y:S01]  /*06d0*/  IMAD.U32 R3, RZ, RZ, UR67 ;  /* 0x00000043ff037e24 */ /* 0x000fe2000f8e00ff */
[----:B------:R1:W5:Y:S04]  /*06e0*/  LDG.E.64.CONSTANT R148, desc[UR68][R216.64+0x1c8] ;  /* 0x0001c844d8947981 */ /* 0x000368000c1e9b00 */
[----:B------:R1:W5:Y:S01]  /*06f0*/  LDG.E.64.CONSTANT R150, desc[UR68][R216.64+0x1d0] ;  /* 0x0001d044d8967981 */ /* 0x000362000c1e9b00 */
[----:B------:R-:W-:Y:S02]  /*0700*/  DFMA R2, R4, -R2, 1 ;  /* 0x3ff000000402742b */ /* 0x000fe40000000802 */
[----:B---3--:R-:W-:Y:S01]  /*0710*/  DADD R218, -R18, R218 ;  /* 0x0000000012da7229 */ /* 0x008fe200000001da */
[----:B------:R1:W5:Y:S04]  /*0720*/  LDG.E.64.CONSTANT R240, desc[UR68][R216.64+0x1d8] ;  /* 0x0001d844d8f07981 */ /* 0x000368000c1e9b00 */
[----:B------:R1:W5:Y:S01]  /*0730*/  LDG.E.64.CONSTANT R152, desc[UR68][R216.64+0x1e0] ;  /* 0x0001e044d8987981 */ /* 0x000362000c1e9b00 */
[----:B------:R-:W-:-:S03]  /*0740*/  DFMA R2, R4, R2, R4 ;  /* 0x000000020402722b */ /* 0x000fc60000000004 */
[----:B------:R1:W5:Y:S04]  /*0750*/  LDG.E.64.CONSTANT R154, desc[UR68][R216.64+0x1e8] ;  /* 0x0001e844d89a7981 */ /* 0x000368000c1e9b00 */
[----:B------:R1:W5:Y:S01]  /*0760*/  LDG.E.64.CONSTANT R156, desc[UR68][R216.64+0x1f0] ;  /* 0x0001f044d89c7981 */ /* 0x000362000c1e9b00 */
[----:B------:R-:W-:-:S03]  /*0770*/  DMUL R210, R218, R2 ;  /* 0x00000002dad27228 */ /* 0x000fc60000000000 */
[----:B------:R1:W5:Y:S04]  /*0780*/  LDG.E.64.CONSTANT R158, desc[UR68][R216.64+0x1f8] ;  /* 0x0001f844d89e7981 */ /* 0x000368000c1e9b00 */
[----:B------:R1:W5:Y:S01]  /*0790*/  LDG.E.64.CONSTANT R160, desc[UR68][R216.64+0x200] ;  /* 0x00020044d8a07981 */ /* 0x000362000c1e9b00 */
[----:B------:R-:W-:Y:S01]  /*07a0*/  DFMA R4, R210, -UR66, R218 ;  /* 0x80000042d2047c2b */ /* 0x000fe200080000da */
[----:B----4-:R-:W-:Y:S02]  /*07b0*/  R2UR UR64, R6 ;  /* 0x00000000064072ca */ /* 0x010fe400000e0000 */
[----:B------:R-:W-:Y:S01]  /*07c0*/  R2UR UR65, R7 ;  /* 0x00000000074172ca */ /* 0x000fe200000e0000 */
[----:B------:R1:W5:Y:S01]  /*07d0*/  LDG.E.64.CONSTANT R162, desc[UR68][R216.64+0x208] ;  /* 0x00020844d8a27981 */ /* 0x000362000c1e9b00 */
[----:B------:R-:W-:-:S02]  /*07e0*/  R2UR UR62, R8 ;  /* 0x00000000083e72ca */ /* 0x000fc400000e0000 */
[----:B------:R-:W-:Y:S01]  /*07f0*/  R2UR UR63, R9 ;  /* 0x00000000093f72ca */ /* 0x000fe200000e0000 */
[----:B------:R-:W-:Y:S01]  /*0800*/  DFMA R210, R2, R4, R210 ;  /* 0x0000000402d2722b */ /* 0x000fe200000000d2 */
[----:B------:R-:W-:Y:S01]  /*0810*/  R2UR UR60, R10 ;  /* 0x000000000a3c72ca */ /* 0x000fe200000e0000 */
[----:B------:R1:W5:Y:S01]  /*0820*/  LDG.E.64.CONSTANT R2, desc[UR68][R16.64+0x8] ;  /* 0x0000084410027981 */ /* 0x000362000c1e9b00 */
[----:B------:R-:W-:Y:S02]  /*0830*/  R2UR UR61, R11 ;  /* 0x000000000b3d72ca */ /* 0x000fe400000e0000 */
[----:B------:R-:W-:Y:S01]  /*0840*/  R2UR UR58, R12 ;  /* 0x000000000c3a72ca */ /* 0x000fe200000e0000 */
[----:B------:R1:W5:Y:S01]  /*0850*/  LDG.E.64.CONSTANT R6, desc[UR68][R16.64+0x38] ;  /* 0x0000384410067981 */ /* 0x000362000c1e9b00 */
[----:B------:R-:W-:Y:S02]  /*0860*/  R2UR UR59, R13 ;  /* 0x000000000d3b72ca */ /* 0x000fe400000e0000 */
[----:B------:R-:W-:Y:S01]  /*0870*/  R2UR UR54, R20 ;  /* 0x00000000143672ca */ /* 0x000fe200000e0000 */
[----:B------:R1:W5:Y:S01]  /*0880*/  LDG.E.64.CONSTANT R8, desc[UR68][R16.64+0x68] ;  /* 0x0000684410087981 */ /* 0x000362000c1e9b00 */
[----:B------:R-:W-:-:S02]  /*0890*/  R2UR UR55, R21 ;  /* 0x00000000153772ca */ /* 0x000fc400000e0000 */
        /* <DEDUP_REMOVED lines=50> */
[----:B------:R-:W-:-:S03]  /*0bc0*/  R2UR UR21, R55 ;  /* 0x00000000371572ca */ /* 0x000fc600000e0000 */
[----:B------:R1:W5:Y:S04]  /*0bd0*/  LDG.E.64.CONSTANT R54, desc[UR68][R16.64+0xd0] ;  /* 0x0000d04410367981 */ /* 0x000368000c1e9b00 */
[----:B------:R1:W5:Y:S04]  /*0be0*/  LDG.E.64.CONSTANT R10, desc[UR68][R16.64+0x98] ;  /* 0x00009844100a7981 */ /* 0x000368000c1e9b00 */
[----:B------:R1:W5:Y:S01]  /*0bf0*/  LDG.E.64.CONSTANT R12, desc[UR68][R16.64+0xc8] ;  /* 0x0000c844100c7981 */ /* 0x000362000c1e9b00 */
[----:B------:R-:W-:Y:S02]  /*0c00*/  R2UR UR56, R14 ;  /* 0x000000000e3872ca */ /* 0x000fe400000e0000 */
[----:B------:R-:W-:Y:S01]  /*0c10*/  R2UR UR57, R15 ;  /* 0x000000000f3972ca */ /* 0x000fe200000e0000 */
[----:B------:R1:W5:Y:S04]  /*0c20*/  LDG.E.64.CONSTANT R4, desc[UR68][R216.64+0x3b8] ;  /* 0x0003b844d8047981 */ /* 0x000368000c1e9b00 */
[----:B------:R-:W2:Y:S04]  /*0c30*/  LDG.E.64.CONSTANT R14, desc[UR68][R216.64+0x398] ;  /* 0x00039844d80e7981 */ /* 0x000ea8000c1e9b00 */
[----:B------:R1:W3:Y:S01]  /*0c40*/  LDG.E.64.CONSTANT R16, desc[UR68][R216.64+0x10] ;  /* 0x00001044d8107981 */ /* 0x0002e2000c1e9b00 */
        /* <DEDUP_REMOVED lines=33> */
[----:B---3--:R1:W5:Y:S01]  /*0e60*/  LDG.E.64.CONSTANT R16, desc[UR68][R216.64+0x2f8] ;  /* 0x0002f844d8107981 */ /* 0x008362000c1e9b00 */
[----:B--2---:R-:W-:-:S02]  /*0e70*/  R2UR UR13, R15 ;  /* 0x000000000f0d72ca */ /* 0x004fc400000e0000 */
[----:B------:R-:W0:Y:S01]  /*0e80*/  LDC R15, c[0x0][0x360] ;  /* 0x0000d800ff0f7b82 */ /* 0x000e220000000800 */
[----:B------:R-:W-:Y:S01]  /*0e90*/  R2UR UR12, R14 ;  /* 0x000000000e0c72ca */ /* 0x000fe200000e0000 */
[----:B------:R-:W-:Y:S01]  /*0ea0*/  FFMA R14, RZ, UR67, R211 ;  /* 0x00000043ff0e7c23 */ /* 0x000fe200080000d3 */
[----:B------:R-:W-:-:S04]  /*0eb0*/  FSETP.GEU.AND P1, PT, |R219|, 6.5827683646048100446e-37, PT ;  /* 0x03600000db00780b */ /* 0x000fc80003f2e200 */
[----:B------:R-:W-:Y:S02]  /*0ec0*/  FSETP.GT.AND P0, PT, |R14|, 1.469367938527859385e-39, PT ;  /* 0x001000000e00780b */ /* 0x000fe40003f04200 */
[----:B------:R-:W-:Y:S02]  /*0ed0*/  R2UR UR10, R208 ;  /* 0x00000000d00a72ca */ /* 0x000fe400000e0000 */
[----:B------:R-:W-:Y:S02]  /*0ee0*/  R2UR UR11, R209 ;  /* 0x00000000d10b72ca */ /* 0x000fe400000e0000 */
[----:B------:R-:W-:Y:S02]  /*0ef0*/  R2UR UR8, R212 ;  /* 0x00000000d40872ca */ /* 0x000fe400000e0000 */
[----:B------:R-:W-:Y:S02]  /*0f00*/  R2UR UR9, R213 ;  /* 0x00000000d50972ca */ /* 0x000fe400000e0000 */
[----:B------:R-:W-:-:S02]  /*0f10*/  R2UR UR6, R214 ;  /* 0x00000000d60672ca */ /* 0x000fc400000e0000 */
[----:B------:R-:W-:Y:S02]  /*0f20*/  R2UR UR7, R215 ;  /* 0x00000000d70772ca */ /* 0x000fe400000e0000 */
[----:B------:R-:W-:Y:S01]  /*0f30*/  MOV R14, RZ ;  /* 0x000000ff000e7202 */ /* 0x000fe20000000f00 */
[----:B0-----:R-:W-:Y:S01]  /*0f40*/  IMAD R15, R15, UR4, R0 ;  /* 0x000000040f0f7c24 */ /* 0x001fe2000f8e0200 */
[----:B-1----:R-:W-:Y:S11]  /*0f50*/  @P0 BRA P1, `(.L_x_0) ;  /* 0x00000000001c0947 */ /* 0x002ff60000800000 */
[----:B------:R-:W-:Y:S01]  /*0f60*/  IMAD.U32 R209, RZ, RZ, UR67 ;  /* 0x00000043ffd17e24 */ /* 0x000fe2000f8e00ff */
[----:B------:R-:W-:Y:S01]  /*0f70*/  MOV R0, 0xfd0 ;  /* 0x00000fd000007802 */ /* 0x000fe20000000f00 */
[----:B------:R-:W-:Y:S02]  /*0f80*/  IMAD.U32 R211, RZ, RZ, UR67 ;  /* 0x00000043ffd37e24 */ /* 0x000fe4000f8e00ff */
[----:B------:R-:W-:Y:S02]  /*0f90*/  IMAD.U32 R210, RZ, RZ, UR66 ;  /* 0x00000042ffd27e24 */ /* 0x000fe4000f8e00ff */
[----:B------:R-:W-:Y:S02]  /*0fa0*/  IMAD.U32 R208, RZ, RZ, UR66 ;  /* 0x00000042ffd07e24 */ /* 0x000fe4000f8e00ff */
[----:B------:R-:W-:-:S07]  /*0fb0*/  IMAD.MOV.U32 R211, RZ, RZ, R209 ;  /* 0x000000ffffd37224 */ /* 0x000fce00078e00d1 */
[----:B-----5:R-:W-:Y:S05]  /*0fc0*/  CALL.REL.NOINC `($__internal_0_$__cuda_sm20_div_rn_f64_full) ;  /* 0x0000003000447944 */ /* 0x020fea0003c00000 */
.L_x_0:
[----:B-----5:R-:W0:Y:S01]  /*0fd0*/  MUFU.RCP64H R209, R55 ;  /* 0x0000003700d17308 */ /* 0x020e220000001800 */
[----:B------:R-:W-:Y:S01]  /*0fe0*/  MOV R208, 0x1 ;  /* 0x0000000100d07802 */ /* 0x000fe20000000f00 */
[----:B------:R-:W-:-:S10]  /*0ff0*/  DADD R218, -R52, R12 ;  /* 0x0000000034da7229 */ /* 0x000fd4000000010c */
[----:B------:R-:W-:Y:S01]  /*1000*/  FSETP.GEU.AND P1, PT, |R219|, 6.5827683646048100446e-37, PT ;  /* 0x03600000db00780b */ /* 0x000fe20003f2e200 */
[----:B0-----:R-:W-:-:S08]  /*1010*/  DFMA R212, -R54, R208, 1 ;  /* 0x3ff0000036d4742b */ /* 0x001fd000000001d0 */
[----:B------:R-:W-:-:S08]  /*1020*/  DFMA R212, R212, R212, R212 ;  /* 0x000000d4d4d4722b */ /* 0x000fd000000000d4 */
[----:B------:R-:W-:-:S08]  /*1030*/  DFMA R212, R208, R212, R208 ;  /* 0x000000d4d0d4722b */ /* 0x000fd000000000d0 */
[----:B------:R-:W-:-:S08]  /*1040*/  DFMA R208, -R54, R212, 1 ;  /* 0x3ff0000036d0742b */ /* 0x000fd000000001d4 */
[----:B------:R-:W-:-:S08]  /*1050*/  DFMA R208, R212, R208, R212 ;  /* 0x000000d0d4d0722b */ /* 0x000fd000000000d4 */
[----:B------:R-:W-:-:S08]  /*1060*/  DMUL R12, R218, R208 ;  /* 0x000000d0da0c7228 */ /* 0x000fd00000000000 */
[----:B------:R-:W-:-:S08]  /*1070*/  DFMA R212, -R54, R12, R218 ;  /* 0x0000000c36d4722b */ /* 0x000fd000000001da */
[----:B------:R-:W-:Y:S01]  /*1080*/  DFMA R208, R208, R212, R12 ;  /* 0x000000d4d0d0722b */ /* 0x000fe2000000000c */
[----:B------:R0:W1:Y:S09]  /*1090*/  F2I.F64.FLOOR R13, R210 ;  /* 0x000000d2000d7311 */ /* 0x0000720000305100 */
[----:B------:R-:W-:-:S05]  /*10a0*/  FFMA R0, RZ, R55, R209 ;  /* 0x00000037ff007223 */ /* 0x000fca00000000d1 */
[----:B------:R-:W-:-:S13]  /*10b0*/  FSETP.GT.AND P0, PT, |R0|, 1.469367938527859385e-39, PT ;  /* 0x001000000000780b */ /* 0x000fda0003f04200 */
[----:B01----:R-:W-:Y:S05]  /*10c0*/  @P0 BRA P1, `(.L_x_1) ;  /* 0x0000000000180947 */ /* 0x003fea0000800000 */
[----:B------:R-:W-:Y:S01]  /*10d0*/  IMAD.MOV.U32 R210, RZ, RZ, R54 ;  /* 0x000000ffffd27224 */ /* 0x000fe200078e0036 */
[----:B------:R-:W-:Y:S01]  /*10e0*/  MOV R0, 0x1110 ;  /* 0x0000111000007802 */ /* 0x000fe20000000f00 */
[----:B------:R-:W-:-:S07]  /*10f0*/  IMAD.MOV.U32 R211, RZ, RZ, R55 ;  /* 0x000000ffffd37224 */ /* 0x000fce00078e0037 */
[----:B------:R-:W-:Y:S05]  /*1100*/  CALL.REL.NOINC `($__internal_0_$__cuda_sm20_div_rn_f64_full) ;  /* 0x0000002c00f47944 */ /* 0x000fea0003c00000 */
[----:B------:R-:W-:Y:S02]  /*1110*/  IMAD.MOV.U32 R208, RZ, RZ, R210 ;  /* 0x000000ffffd07224 */ /* 0x000fe400078e00d2 */
[----:B------:R-:W-:-:S07]  /*1120*/  IMAD.MOV.U32 R209, RZ, RZ, R211 ;  /* 0x000000ffffd17224 */ /* 0x000fce00078e00d3 */
.L_x_1:
[----:B------:R-:W0:Y:S01]  /*1130*/  MUFU.RCP64H R211, R51 ;  /* 0x0000003300d37308 */ /* 0x000e220000001800 */
[----:B------:R-:W-:Y:S01]  /*1140*/  IMAD.MOV.U32 R210, RZ, RZ, 0x1 ;  /* 0x00000001ffd27424 */ /* 0x000fe200078e00ff */
[----:B------:R-:W-:-:S06]  /*1150*/  DADD R218, -R48, R228 ;  /* 0x0000000030da7229 */ /* 0x000fcc00000001e4 */
[----:B------:R1:W2:Y:S04]  /*1160*/  F2I.F64.FLOOR R12, R208 ;  /* 0x000000d0000c7311 */ /* 0x0002a80000305100 */
        /* <DEDUP_REMOVED lines=8> */
[----:B------:R-:W-:-:S10]  /*11f0*/  DFMA R210, R210, R214, R212 ;  /* 0x000000d6d2d2722b */ /* 0x000fd400000000d4 */
[----:B------:R-:W-:-:S05]  /*1200*/  FFMA R0, RZ, R51, R211 ;  /* 0x00000033ff007223 */ /* 0x000fca00000000d3 */
[----:B------:R-:W-:-:S13]  /*1210*/  FSETP.GT.AND P0, PT, |R0|, 1.469367938527859385e-39, PT ;  /* 0x001000000000780b */ /* 0x000fda0003f04200 */
[----:B-12---:R-:W-:Y:S05]  /*1220*/  @P0 BRA P1, `(.L_x_2) ;  /* 0x0000000000100947 */ /* 0x006fea0000800000 */
[----:B------:R-:W-:Y:S01]  /*1230*/  MOV R210, R50 ;  /* 0x0000003200d27202 */ /* 0x000fe20000000f00 */
[----:B------:R-:W-:Y:S01]  /*1240*/  IMAD.MOV.U32 R211, RZ, RZ, R51 ;  /* 0x000000ffffd37224 */ /* 0x000fe200078e0033 */
[----:B------:R-:W-:-:S07]  /*1250*/  MOV R0, 0x1270 ;  /* 0x0000127000007802 */ /* 0x000fce0000000f00 */
[----:B------:R-:W-:Y:S05]  /*1260*/  CALL.REL.NOINC `($__internal_0_$__cuda_sm20_div_rn_f64_full) ;  /* 0x0000002c009c7944 */ /* 0x000fea0003c00000 */
.L_x_2:
[----:B------:R-:W0:Y:S01]  /*1270*/  MUFU.RCP64H R209, R47 ;  /* 0x0000002f00d17308 */ /* 0x000e220000001800 */
[----:B------:R-:W-:Y:S01]  /*1280*/  IMAD.MOV.U32 R208, RZ, RZ, 0x1 ;  /* 0x00000001ffd07424 */ /* 0x000fe200078e00ff */
        /* <DEDUP_REMOVED lines=18> */
[----:B------:R-:W-:Y:S01]  /*13b0*/  IMAD.MOV.U32 R208, RZ, RZ, R210 ;  /* 0x000000ffffd07224 */ /* 0x000fe200078e00d2 */
[----:B------:R-:W-:-:S07]  /*13c0*/  MOV R209, R211 ;  /* 0x000000d300d17202 */ /* 0x000fce0000000f00 */
.L_x_3:
        /* <DEDUP_REMOVED lines=16> */
[----:B------:R-:W-:Y:S01]  /*14d0*/  IMAD.MOV.U32 R210, RZ, RZ, R42 ;  /* 0x000000ffffd27224 */ /* 0x000fe200078e002a */
[----:B------:R-:W-:Y:S01]  /*14e0*/  MOV R0, 0x1510 ;  /* 0x0000151000007802 */ /* 0x000fe20000000f00 */
[----:B------:R-:W-:-:S07]  /*14f0*/  IMAD.MOV.U32 R211, RZ, RZ, R43 ;  /* 0x000000ffffd37224 */ /* 0x000fce00078e002b */
[----:B------:R-:W-:Y:S05]  /*1500*/  CALL.REL.NOINC `($__internal_0_$__cuda_sm20_div_rn_f64_full) ;  /* 0x0000002800f47944 */ /* 0x000fea0003c00000 */
.L_x_4:
        /* <DEDUP_REMOVED lines=17> */
[----:B------:R-:W-:Y:S02]  /*1620*/  MOV R211, R39 ;  /* 0x0000002700d37202 */ /* 0x000fe40000000f00 */
[----:B------:R-:W-:-:S07]  /*1630*/  MOV R0, 0x1650 ;  /* 0x0000165000007802 */ /* 0x000fce0000000f00 */
[----:B------:R-:W-:Y:S05]  /*1640*/  CALL.REL.NOINC `($__internal_0_$__cuda_sm20_div_rn_f64_full) ;  /* 0x0000002800a47944 */ /* 0x000fea0003c00000 */
[----:B------:R-:W-:Y:S02]  /*1650*/  IMAD.MOV.U32 R208, RZ, RZ, R210 ;  /* 0x000000ffffd07224 */ /* 0x000fe400078e00d2 */
[----:B------:R-:W-:-:S07]  /*1660*/  IMAD.MOV.U32 R209, RZ, RZ, R211 ;  /* 0x000000ffffd17224 */ /* 0x000fce00078e00d3 */
.L_x_5:
        /* <DEDUP_REMOVED lines=20> */
.L_x_6:
[----:B------:R-:W0:Y:S01]  /*17b0*/  MUFU.RCP64H R209, R31 ;  /* 0x0000001f00d17308 */ /* 0x000e220000001800 */
        /* <DEDUP_REMOVED lines=21> */
.L_x_7:
        /* <DEDUP_REMOVED lines=20> */
.L_x_8:
[----:B------:R-:W0:Y:S01]  /*1a50*/  MUFU.RCP64H R209, R23 ;  /* 0x0000001700d17308 */ /* 0x000e220000001800 */
[----:B------:R-:W-:Y:S01]  /*1a60*/  IMAD.MOV.U32 R208, RZ, RZ, 0x1 ;  /* 0x00000001ffd07424 */ /* 0x000fe200078e00ff */
[----:B------:R-:W-:-:S06]  /*1a70*/  DADD R218, -R20, R2 ;  /* 0x0000000014da7229 */ /* 0x000fcc0000000102 */
[----:B------:R-:W1:Y:S04]  /*1a80*/  F2I.F64.FLOOR R210, R210 ;  /* 0x000000d200d27311 */ /* 0x000e680000305100 */
[----:B------:R-:W-:Y:S01]  /*1a90*/  FSETP.GEU.AND P1, PT, |R219|, 6.5827683646048100446e-37, PT ;  /* 0x03600000db00780b */ /* 0x000fe20003f2e200 */
[----:B0-----:R-:W-:Y:S01]  /*1aa0*/  DFMA R212, -R22, R208, 1 ;  /* 0x3ff0000016d4742b */ /* 0x001fe200000001d0 */
[----:B-1----:R-:W-:-:S07]  /*1ab0*/  R2UR UR5, R210 ;  /* 0x00000000d20572ca */ /* 0x002fce00000e0000 */
        /* <DEDUP_REMOVED lines=9> */
[----:B------:R-:W-:Y:S05]  /*1b50*/  @P0 BRA P1, `(.L_x_9) ;  /* 0x0000000000180947 */ /* 0x000fea0000800000 */
[----:B------:R-:W-:Y:S01]  /*1b60*/  IMAD.MOV.U32 R210, RZ, RZ, R22 ;  /* 0x000000ffffd27224 */ /* 0x000fe200078e0016 */
[----:B------:R-:W-:Y:S01]  /*1b70*/  MOV R0, 0x1ba0 ;  /* 0x00001ba000007802 */ /* 0x000fe20000000f00 */
[----:B------:R-:W-:-:S07]  /*1b80*/  IMAD.MOV.U32 R211, RZ, RZ, R23 ;  /* 0x000000ffffd37224 */ /* 0x000fce00078e0017 */
[----:B------:R-:W-:Y:S05]  /*1b90*/  CALL.REL.NOINC `($__internal_0_$__cuda_sm20_div_rn_f64_full) ;  /* 0x0000002400507944 */ /* 0x000fea0003c00000 */
[----:B------:R-:W-:Y:S01]  /*1ba0*/  IMAD.MOV.U32 R2, RZ, RZ, R210 ;  /* 0x000000ffff027224 */ /* 0x000fe200078e00d2 */
[----:B------:R-:W-:-:S07]  /*1bb0*/  MOV R3, R211 ;  /* 0x000000d300037202 */ /* 0x000fce0000000f00 */
.L_x_9:
[----:B------:R-:W0:Y:S01]  /*1bc0*/  LDCU.64 UR76, c[0x0][0x390] ;  /* 0x00007200ff4c77ac */ /* 0x000e220008000a00 */
[----:B------:R-:W1:Y:S01]  /*1bd0*/  F2I.F64.FLOOR R2, R2 ;  /* 0x0000000200027311 */ /* 0x000e620000305100 */
[----:B------:R-:W-:Y:S01]  /*1be0*/  BSSY B0, `(.L_x_10) ;  /* 0x000024e000007945 */ /* 0x000fe20003800000 */
[----:B-1----:R-:W-:Y:S01]  /*1bf0*/  R2UR UR4, R2 ;  /* 0x00000000020472ca */ /* 0x002fe200000e0000 */
[----:B0-----:R-:W-:Y:S02]  /*1c00*/  DMUL R4, R4, UR76 ;  /* 0x0000004c04047c28 */ /* 0x001fe40008000000 */
[----:B------:R-:W-:Y:S02]  /*1c10*/  DMUL R16, R16, UR76 ;  /* 0x0000004c10107c28 */ /* 0x000fe40008000000 */
[----:B------:R-:W-:Y:S02]  /*1c20*/  DMUL R206, R206, UR76 ;  /* 0x0000004ccece7c28 */ /* 0x000fe40008000000 */
[----:B------:R-:W-:-:S02]  /*1c30*/  DMUL R202, R202, UR76 ;  /* 0x0000004ccaca7c28 */ /* 0x000fc40008000000 */
[----:B------:R-:W-:Y:S02]  /*1c40*/  DMUL R204, R204, UR76 ;  /* 0x0000004ccccc7c28 */ /* 0x000fe40008000000 */
[----:B------:R-:W-:Y:S01]  /*1c50*/  R2UR UR70, R4 ;  /* 0x00000000044672ca */ /* 0x000fe200000e0000 */
[----:B------:R-:W-:Y:S01]  /*1c60*/  DMUL R208, R244, UR76 ;  /* 0x0000004cf4d07c28 */ /* 0x000fe20008000000 */
        /* <DEDUP_REMOVED lines=8> */
[----:B------:R-:W-:-:S02]  /*1cf0*/  R2UR UR71, R5 ;  /* 0x00000000054772ca */ /* 0x000fc400000e0000 */
[----:B------:R-:W-:-:S13]  /*1d00*/  SHF.R.S32.HI R5, RZ, 0x1f, R13 ;  /* 0x0000001fff057819 */ /* 0x000fda000001140d */
.L_x_43:
[----:B------:R-:W-:Y:S01]  /*1d10*/  LOP3.LUT R0, R14, R5, RZ, 0xfc, !PT ;  /* 0x000000050e007212 */ /* 0x000fe200078efcff */
[----:B------:R-:W-:Y:S05]  /*1d20*/  YIELD ;  /* 0x0000000000007946 */ /* 0x000fea0003800000 */
[----:B------:R-:W-:Y:S01]  /*1d30*/  ISETP.NE.U32.AND P0, PT, R0, RZ, PT ;  /* 0x000000ff0000720c */ /* 0x000fe20003f05070 */
[----:B------:R-:W-:-:S12]  /*1d40*/  BSSY.RECONVERGENT B1, `(.L_x_11) ;  /* 0x0000022000017945 */ /* 0x000fd80003800200 */
[----:B0-----:R-:W-:Y:S05]  /*1d50*/  @P0 BRA `(.L_x_12) ;  /* 0x0000000000580947 */ /* 0x001fea0003800000 */
[----:B------:R-:W0:Y:S01]  /*1d60*/  I2F.U32.RP R0, R13 ;  /* 0x0000000d00007306 */ /* 0x000e220000209000 */
[----:B------:R-:W-:Y:S01]  /*1d70*/  IMAD.MOV R17, RZ, RZ, -R13 ;  /* 0x000000ffff117224 */ /* 0x000fe200078e0a0d */
[----:B------:R-:W-:Y:S01]  /*1d80*/  ISETP.NE.U32.AND P2, PT, R13, RZ, PT ;  /* 0x000000ff0d00720c */ /* 0x000fe20003f45070 */
[----:B------:R-:W-:-:S05]  /*1d90*/  IMAD.MOV.U32 R223, RZ, RZ, RZ ;  /* 0x000000ffffdf7224 */ /* 0x000fca00078e00ff */
[----:B0-----:R-:W0:Y:S02]  /*1da0*/  MUFU.RCP R0, R0 ;  /* 0x0000000000007308 */ /* 0x001e240000001000 */
[----:B0-----:R-:W-:-:S06]  /*1db0*/  VIADD R2, R0, 0xffffffe ;  /* 0x0ffffffe00027836 */ /* 0x001fcc0000000000 */
[----:B------:R0:W1:Y:S02]  /*1dc0*/  F2I.FTZ.U32.TRUNC.NTZ R3, R2 ;  /* 0x0000000200037305 */ /* 0x000064000021f000 */
[----:B0-----:R-:W-:Y:S02]  /*1dd0*/  IMAD.MOV.U32 R2, RZ, RZ, RZ ;  /* 0x000000ffff027224 */ /* 0x001fe400078e00ff */
[----:B-1----:R-:W-:-:S04]  /*1de0*/  IMAD R17, R17, R3, RZ ;  /* 0x0000000311117224 */ /* 0x002fc800078e02ff */
[----:B------:R-:W-:-:S06]  /*1df0*/  IMAD.HI.U32 R4, R3, R17, R2 ;  /* 0x0000001103047227 */ /* 0x000fcc00078e0002 */
[----:B------:R-:W-:-:S04]  /*1e00*/  IMAD.HI.U32 R222, R4, R15, RZ ;  /* 0x0000000f04de7227 */ /* 0x000fc800078e00ff */
[----:B------:R-:W-:-:S04]  /*1e10*/  IMAD.MOV R4, RZ, RZ, -R222 ;  /* 0x000000ffff047224 */ /* 0x000fc800078e0ade */
[----:B------:R-:W-:-:S05]  /*1e20*/  IMAD R4, R13, R4, R15 ;  /* 0x000000040d047224 */ /* 0x000fca00078e020f */
[----:B------:R-:W-:-:S13]  /*1e30*/  ISETP.GE.U32.AND P0, PT, R4, R13, PT ;  /* 0x0000000d0400720c */ /* 0x000fda0003f06070 */
[----:B------:R-:W-:Y:S01]  /*1e40*/  @P0 IMAD.IADD R4, R4, 0x1, -R13 ;  /* 0x0000000104040824 */ /* 0x000fe200078e0a0d */
[----:B------:R-:W-:-:S04]  /*1e50*/  @P0 IADD3 R222, PT, PT, R222, 0x1, RZ ;  /* 0x00000001dede0810 */ /* 0x000fc80007ffe0ff */
[----:B------:R-:W-:-:S13]  /*1e60*/  ISETP.GE.U32.AND P1, PT, R4, R13, PT ;  /* 0x0000000d0400720c */ /* 0x000fda0003f26070 */
[----:B------:R-:W-:Y:S01]  /*1e70*/  @P1 VIADD R222, R222, 0x1 ;  /* 0x00000001dede1836 */ /* 0x000fe20000000000 */
[----:B------:R-:W-:-:S05]  /*1e80*/  @!P2 LOP3.LUT R222, RZ, R13, RZ, 0x33, !PT ;  /* 0x0000000dffdea212 */ /* 0x000fca00078e33ff */
[----:B------:R-:W-:-:S04]  /*1e90*/  IMAD.MOV R4, RZ, RZ, -R222 ;  /* 0x000000ffff047224 */ /* 0x000fc800078e0ade */
[----:B------:R-:W-:Y:S01]  /*1ea0*/  IMAD R4, R13, R4, R15 ;  /* 0x000000040d047224 */ /* 0x000fe200078e020f */
[----:B------:R-:W-:Y:S06]  /*1eb0*/  BRA `(.L_x_13) ;  /* 0x0000000000287947 */ /* 0x000fec0003800000 */
.L_x_12:
[----:B------:R-:W-:Y:S01]  /*1ec0*/  SHF.R.S32.HI R3, RZ, 0x1f, R13 ;  /* 0x0000001fff037819 */ /* 0x000fe2000001140d */
[----:B------:R-:W-:Y:S01]  /*1ed0*/  IMAD.MOV.U32 R226, RZ, RZ, R15 ;  /* 0x000000ffffe27224 */ /* 0x000fe200078e000f */
[----:B------:R-:W-:Y:S01]  /*1ee0*/  MOV R0, R13 ;  /* 0x0000000d00007202 */ /* 0x000fe20000000f00 */
[----:B------:R-:W-:Y:S01]  /*1ef0*/  IMAD.MOV.U32 R2, RZ, RZ, R14 ;  /* 0x000000ffff027224 */ /* 0x000fe200078e000e */
[----:B------:R-:W-:-:S07]  /*1f00*/  MOV R16, 0x1f20 ;  /* 0x00001f2000107802 */ /* 0x000fce0000000f00 */
[----:B------:R-:W-:Y:S05]  /*1f10*/  CALL.REL.NOINC `($__internal_1_$__cuda_sm20_div_s64) ;  /* 0x0000002400e87944 */ /* 0x000fea0003c00000 */
[--C-:B------:R-:W-:Y:S02]  /*1f20*/  IMAD.MOV R4, RZ, RZ, -R0.reuse ;  /* 0x000000ffff047224 */ /* 0x100fe400078e0a00 */
[----:B------:R-:W-:Y:S02]  /*1f30*/  IMAD.MOV.U32 R222, RZ, RZ, R0 ;  /* 0x000000ffffde7224 */ /* 0x000fe400078e0000 */
[----:B------:R-:W-:Y:S02]  /*1f40*/  IMAD R4, R13, R4, R15 ;  /* 0x000000040d047224 */ /* 0x000fe400078e020f */
[----:B------:R-:W-:-:S07]  /*1f50*/  IMAD.MOV.U32 R223, RZ, RZ, R217 ;  /* 0x000000ffffdf7224 */ /* 0x000fce00078e00d9 */
.L_x_13:
[----:B------:R-:W-:Y:S05]  /*1f60*/  BSYNC.RECONVERGENT B1 ;  /* 0x0000000000017941 */ /* 0x000fea0003800200 */
.L_x_11:
[----:B------:R-:W-:Y:S01]  /*1f70*/  SHF.R.S32.HI R3, RZ, 0x1f, R12 ;  /* 0x0000001fff037819 */ /* 0x000fe2000001140c */
[----:B------:R-:W-:Y:S03]  /*1f80*/  BSSY.RECONVERGENT B1, `(.L_x_14) ;  /* 0x0000024000017945 */ /* 0x000fe60003800200 */
[----:B------:R-:W-:-:S04]  /*1f90*/  LOP3.LUT R0, R223, R3, RZ, 0xfc, !PT ;  /* 0x00000003df007212 */ /* 0x000fc800078efcff */
[----:B------:R-:W-:-:S13]  /*1fa0*/  ISETP.NE.U32.AND P0, PT, R0, RZ, PT ;  /* 0x000000ff0000720c */ /* 0x000fda0003f05070 */
[----:B------:R-:W-:Y:S05]  /*1fb0*/  @P0 BRA `(.L_x_15) ;  /* 0x00000000005c0947 */ /* 0x000fea0003800000 */
[----:B------:R-:W0:Y:S01]  /*1fc0*/  I2F.U32.RP R0, R12 ;  /* 0x0000000c00007306 */ /* 0x000e220000209000 */
[----:B------:R-:W-:Y:S01]  /*1fd0*/  IMAD.MOV R17, RZ, RZ, -R12 ;  /* 0x000000ffff117224 */ /* 0x000fe200078e0a0c */
[----:B------:R-:W-:Y:S01]  /*1fe0*/  ISETP.NE.U32.AND P2, PT, R12, RZ, PT ;  /* 0x000000ff0c00720c */ /* 0x000fe20003f45070 */
[----:B------:R-:W-:-:S05]  /*1ff0*/  IMAD.MOV.U32 R223, RZ, RZ, RZ ;  /* 0x000000ffffdf7224 */ /* 0x000fca00078e00ff */
[----:B0-----:R-:W0:Y:S02]  /*2000*/  MUFU.RCP R0, R0 ;  /* 0x0000000000007308 */ /* 0x001e240000001000 */
[----:B0-----:R-:W-:-:S06]  /*2010*/  VIADD R2, R0, 0xffffffe ;  /* 0x0ffffffe00027836 */ /* 0x001fcc0000000000 */
[----:B------:R0:W1:Y:S02]  /*2020*/  F2I.FTZ.U32.TRUNC.NTZ R3, R2 ;  /* 0x0000000200037305 */ /* 0x000064000021f000 */
[----:B0-----:R-:W-:Y:S02]  /*2030*/  HFMA2 R2, -RZ, RZ, 0, 0 ;  /* 0x00000000ff027431 */ /* 0x001fe400000001ff */
[----:B-1----:R-:W-:-:S04]  /*2040*/  IMAD R17, R17, R3, RZ ;  /* 0x0000000311117224 */ /* 0x002fc800078e02ff */
[----:B------:R-:W-:-:S06]  /*2050*/  IMAD.HI.U32 R3, R3, R17, R2 ;  /* 0x0000001103037227 */ /* 0x000fcc00078e0002 */
[----:B------:R-:W-:-:S04]  /*2060*/  IMAD.HI.U32 R3, R3, R222, RZ ;  /* 0x000000de03037227 */ /* 0x000fc800078e00ff */
[----:B------:R-:W-:-:S04]  /*2070*/  IMAD.MOV R17, RZ, RZ, -R3 ;  /* 0x000000ffff117224 */ /* 0x000fc800078e0a03 */
[----:B------:R-:W-:-:S05]  /*2080*/  IMAD R17, R12, R17, R222 ;  /* 0x000000110c117224 */ /* 0x000fca00078e02de */
[----:B------:R-:W-:-:S13]  /*2090*/  ISETP.GE.U32.AND P0, PT, R17, R12, PT ;  /* 0x0000000c1100720c */ /* 0x000fda0003f06070 */
[----:B------:R-:W-:Y:S02]  /*20a0*/  @P0 IMAD.IADD R17, R17, 0x1, -R12 ;  /* 0x0000000111110824 */ /* 0x000fe400078e0a0c */
[----:B------:R-:W-:-:S03]  /*20b0*/  @P0 VIADD R3, R3, 0x1 ;  /* 0x0000000103030836 */ /* 0x000fc60000000000 */
[----:B------:R-:W-:-:S13]  /*20c0*/  ISETP.GE.U32.AND P1, PT, R17, R12, PT ;  /* 0x0000000c1100720c */ /* 0x000fda0003f26070 */
[----:B------:R-:W-:Y:S01]  /*20d0*/  @P1 VIADD R3, R3, 0x1 ;  /* 0x0000000103031836 */ /* 0x000fe20000000000 */
[----:B------:R-:W-:-:S05]  /*20e0*/  @!P2 LOP3.LUT R3, RZ, R12, RZ, 0x33, !PT ;  /* 0x0000000cff03a212 */ /* 0x000fca00078e33ff */
[----:B------:R-:W-:-:S04]  /*20f0*/  IMAD.MOV R17, RZ, RZ, -R3 ;  /* 0x000000ffff117224 */ /* 0x000fc800078e0a03 */
[----:B------:R-:W-:Y:S01]  /*2100*/  IMAD R17, R12, R17, R222 ;  /* 0x000000110c117224 */ /* 0x000fe200078e02de */
[----:B------:R-:W-:Y:S01]  /*2110*/  MOV R222, R3 ;  /* 0x0000000300de7202 */ /* 0x000fe20000000f00 */
[----:B------:R-:W-:Y:S06]  /*2120*/  BRA `(.L_x_16) ;  /* 0x0000000000247947 */ /* 0x000fec0003800000 */
.L_x_15:
[----:B------:R-:W-:Y:S01]  /*2130*/  IMAD.MOV.U32 R226, RZ, RZ, R222 ;  /* 0x000000ffffe27224 */ /* 0x000fe200078e00de */
[----:B------:R-:W-:Y:S01]  /*2140*/  MOV R16, 0x2180 ;  /* 0x0000218000107802 */ /* 0x000fe20000000f00 */
[----:B------:R-:W-:Y:S02]  /*2150*/  IMAD.MOV.U32 R2, RZ, RZ, R223 ;  /* 0x000000ffff027224 */ /* 0x000fe400078e00df */
[----:B------:R-:W-:-:S07]  /*2160*/  IMAD.MOV.U32 R0, RZ, RZ, R12 ;  /* 0x000000ffff007224 */ /* 0x000fce00078e000c */
[----:B------:R-:W-:Y:S05]  /*2170*/  CALL.REL.NOINC `($__internal_1_$__cuda_sm20_div_s64) ;  /* 0x0000002400507944 */ /* 0x000fea0003c00000 */
[----:B------:R-:W-:Y:S02]  /*2180*/  IMAD.MOV R17, RZ, RZ, -R0 ;  /* 0x000000ffff117224 */ /* 0x000fe400078e0a00 */
[----:B------:R-:W-:Y:S02]  /*2190*/  IMAD.MOV.U32 R223, RZ, RZ, R217 ;  /* 0x000000ffffdf7224 */ /* 0x000fe400078e00d9 */
[----:B------:R-:W-:Y:S01]  /*21a0*/  IMAD R17, R12, R17, R222 ;  /* 0x000000110c117224 */ /* 0x000fe200078e02de */
[----:B------:R-:W-:-:S07]  /*21b0*/  MOV R222, R0 ;  /* 0x0000000000de7202 */ /* 0x000fce0000000f00 */
.L_x_16:
[----:B------:R-:W-:Y:S05]  /*21c0*/  BSYNC.RECONVERGENT B1 ;  /* 0x0000000000017941 */ /* 0x000fea0003800200 */
.L_x_14:
        /* <DEDUP_REMOVED lines=19> */
[----:B------:R-:W-:Y:S01]  /*2300*/  @P0 IADD3 R16, PT, PT, -R11, R16, RZ ;  /* 0x000000100b100210 */ /* 0x000fe20007ffe1ff */
[----:B------:R-:W-:-:S03]  /*2310*/  @P0 VIADD R3, R3, 0x1 ;  /* 0x0000000103030836 */ /* 0x000fc60000000000 */
[----:B------:R-:W-:-:S13]  /*2320*/  ISETP.GE.U32.AND P1, PT, R16, R11, PT ;  /* 0x0000000b1000720c */ /* 0x000fda0003f26070 */
[----:B------:R-:W-:Y:S01]  /*2330*/  @P1 VIADD R3, R3, 0x1 ;  /* 0x0000000103031836 */ /* 0x000fe20000000000 */
[----:B------:R-:W-:-:S05]  /*2340*/  @!P2 LOP3.LUT R3, RZ, R11, RZ, 0x33, !PT ;  /* 0x0000000bff03a212 */ /* 0x000fca00078e33ff */
[----:B------:R-:W-:-:S04]  /*2350*/  IMAD.MOV R224, RZ, RZ, -R3 ;  /* 0x000000ffffe07224 */ /* 0x000fc800078e0a03 */
[----:B------:R-:W-:Y:S02]  /*2360*/  IMAD R224, R11, R224, R222 ;  /* 0x000000e00be07224 */ /* 0x000fe400078e02de */
[----:B------:R-:W-:Y:S01]  /*2370*/  IMAD.MOV.U32 R222, RZ, RZ, R3 ;  /* 0x000000ffffde7224 */ /* 0x000fe200078e0003 */
[----:B------:R-:W-:Y:S06]  /*2380*/  BRA `(.L_x_19) ;  /* 0x0000000000247947 */ /* 0x000fec0003800000 */
.L_x_18:
[----:B------:R-:W-:Y:S01]  /*2390*/  MOV R226, R222 ;  /* 0x000000de00e27202 */ /* 0x000fe20000000f00 */
[----:B------:R-:W-:Y:S01]  /*23a0*/  IMAD.MOV.U32 R2, RZ, RZ, R223 ;  /* 0x000000ffff027224 */ /* 0x000fe200078e00df */
[----:B------:R-:W-:Y:S01]  /*23b0*/  MOV R16, 0x23e0 ;  /* 0x000023e000107802 */ /* 0x000fe20000000f00 */
[----:B------:R-:W-:-:S07]  /*23c0*/  IMAD.MOV.U32 R0, RZ, RZ, R11 ;  /* 0x000000ffff007224 */ /* 0x000fce00078e000b */
[----:B------:R-:W-:Y:S05]  /*23d0*/  CALL.REL.NOINC `($__internal_1_$__cuda_sm20_div_s64) ;  /* 0x0000002000b87944 */ /* 0x000fea0003c00000 */
[----:B------:R-:W-:Y:S02]  /*23e0*/  IMAD.MOV R224, RZ, RZ, -R0 ;  /* 0x000000ffffe07224 */ /* 0x000fe400078e0a00 */
[----:B------:R-:W-:Y:S02]  /*23f0*/  IMAD.MOV.U32 R223, RZ, RZ, R217 ;  /* 0x000000ffffdf7224 */ /* 0x000fe400078e00d9 */
[----:B------:R-:W-:Y:S02]  /*2400*/  IMAD R224, R11, R224, R222 ;  /* 0x000000e00be07224 */ /* 0x000fe400078e02de */
[----:B------:R-:W-:-:S07]  /*2410*/  IMAD.MOV.U32 R222, RZ, RZ, R0 ;  /* 0x000000ffffde7224 */ /* 0x000fce00078e0000 */
.L_x_19:
[----:B------:R-:W-:Y:S05]  /*2420*/  BSYNC.RECONVERGENT B1 ;  /* 0x0000000000017941 */ /* 0x000fea0003800200 */
.L_x_17:
        /* <DEDUP_REMOVED lines=10> */
[----:B0-----:R-:W-:-:S06]  /*24d0*/  IADD3 R2, PT, PT, R0, 0xffffffe, RZ ;  /* 0x0ffffffe00027810 */ /* 0x001fcc0007ffe0ff */
        /* <DEDUP_REMOVED lines=11> */
[----:B------:R-:W-:Y:S02]  /*2590*/  @P1 IADD3 R3, PT, PT, R3, 0x1, RZ ;  /* 0x0000000103031810 */ /* 0x000fe40007ffe0ff */
[----:B------:R-:W-:-:S05]  /*25a0*/  @!P2 LOP3.LUT R3, RZ, R10, RZ, 0x33, !PT ;  /* 0x0000000aff03a212 */ /* 0x000fca00078e33ff */
[----:B------:R-:W-:-:S04]  /*25b0*/  IMAD.MOV R225, RZ, RZ, -R3 ;  /* 0x000000ffffe17224 */ /* 0x000fc800078e0a03 */
[----:B------:R-:W-:Y:S02]  /*25c0*/  IMAD R225, R10, R225, R222 ;  /* 0x000000e10ae17224 */ /* 0x000fe400078e02de */
[----:B------:R-:W-:Y:S01]  /*25d0*/  IMAD.MOV.U32 R222, RZ, RZ, R3 ;  /* 0x000000ffffde7224 */ /* 0x000fe200078e0003 */
[----:B------:R-:W-:Y:S06]  /*25e0*/  BRA `(.L_x_22) ;  /* 0x0000000000247947 */ /* 0x000fec0003800000 */
.L_x_21:
[----:B------:R-:W-:Y:S01]  /*25f0*/  IMAD.MOV.U32 R226, RZ, RZ, R222 ;  /* 0x000000ffffe27224 */ /* 0x000fe200078e00de */
[----:B------:R-:W-:Y:S01]  /*2600*/  MOV R0, R10 ;  /* 0x0000000a00007202 */ /* 0x000fe20000000f00 */
[----:B------:R-:W-:Y:S01]  /*2610*/  IMAD.MOV.U32 R2, RZ, RZ, R223 ;  /* 0x000000ffff027224 */ /* 0x000fe200078e00df */
[----:B------:R-:W-:-:S07]  /*2620*/  MOV R16, 0x2640 ;  /* 0x0000264000107802 */ /* 0x000fce0000000f00 */
[----:B------:R-:W-:Y:S05]  /*2630*/  CALL.REL.NOINC `($__internal_1_$__cuda_sm20_div_s64) ;  /* 0x0000002000207944 */ /* 0x000fea0003c00000 */
[----:B------:R-:W-:Y:S02]  /*2640*/  IMAD.MOV R225, RZ, RZ, -R0 ;  /* 0x000000ffffe17224 */ /* 0x000fe400078e0a00 */
[----:B------:R-:W-:Y:S02]  /*2650*/  IMAD.MOV.U32 R223, RZ, RZ, R217 ;  /* 0x000000ffffdf7224 */ /* 0x000fe400078e00d9 */
[----:B------:R-:W-:Y:S02]  /*2660*/  IMAD R225, R10, R225, R222 ;  /* 0x000000e10ae17224 */ /* 0x000fe400078e02de */
[----:B------:R-:W-:-:S07]  /*2670*/  IMAD.MOV.U32 R222, RZ, RZ, R0 ;  /* 0x000000ffffde7224 */ /* 0x000fce00078e0000 */
.L_x_22:
[----:B------:R-:W-:Y:S05]  /*2680*/  BSYNC.RECONVERGENT B1 ;  /* 0x0000000000017941 */ /* 0x000fea0003800200 */
.L_x_20:
        /* <DEDUP_REMOVED lines=23> */
[----:B------:R-:W-:-:S04]  /*2800*/  @!P2 LOP3.LUT R3, RZ, R9, RZ, 0x33, !PT ;  /* 0x00000009ff03a212 */ /* 0x000fc800078e33ff */
[----:B------:R-:W-:-:S05]  /*2810*/  IADD3 R227, PT, PT, -R3, RZ, RZ ;  /* 0x000000ff03e37210 */ /* 0x000fca0007ffe1ff */
[----:B------:R-:W-:Y:S02]  /*2820*/  IMAD R227, R9, R227, R222 ;  /* 0x000000e309e37224 */ /* 0x000fe400078e02de */
[----:B------:R-:W-:Y:S01]  /*2830*/  IMAD.MOV.U32 R222, RZ, RZ, R3 ;  /* 0x000000ffffde7224 */ /* 0x000fe200078e0003 */
[----:B------:R-:W-:Y:S06]  /*2840*/  BRA `(.L_x_25) ;  /* 0x0000000000247947 */ /* 0x000fec0003800000 */
.L_x_24:
        /* <DEDUP_REMOVED lines=9> */
.L_x_25:
[----:B------:R-:W-:Y:S05]  /*28e0*/  BSYNC.RECONVERGENT B1 ;  /* 0x0000000000017941 */ /* 0x000fea0003800200 */
.L_x_23:
[----:B------:R-:W-:Y:S01]  /*28f0*/  SHF.R.S32.HI R3, RZ, 0x1f, R8 ;  /* 0x0000001fff037819 */ /* 0x000fe20000011408 */
[----:B------:R-:W-:Y:S03]  /*2900*/  BSSY.RECONVERGENT B1, `(.L_x_26) ;  /* 0x0000024000017945 */ /* 0x000fe60003800200 */
[----:B------:R-:W-:-:S04]  /*2910*/  LOP3.LUT R0, R223, R3, RZ, 0xfc, !PT ;  /* 0x00000003df007212 */ /* 0x000fc800078efcff */
[----:B------:R-:W-:-:S13]  /*2920*/  ISETP.NE.U32.AND P0, PT, R0, RZ, PT ;  /* 0x000000ff0000720c */ /* 0x000fda0003f05070 */
[----:B------:R-:W-:Y:S05]  /*2930*/  @P0 BRA `(.L_x_27) ;  /* 0x00000000005c0947 */ /* 0x000fea0003800000 */
[----:B------:R-:W0:Y:S01]  /*2940*/  I2F.U32.RP R0, R8 ;  /* 0x0000000800007306 */ /* 0x000e220000209000 */
[----:B------:R-:W-:Y:S01]  /*2950*/  IADD3 R217, PT, PT, RZ, -R8, RZ ;  /* 0x80000008ffd97210 */ /* 0x000fe20007ffe0ff */
[----:B------:R-:W-:Y:S01]  /*2960*/  IMAD.MOV.U32 R223, RZ, RZ, RZ ;  /* 0x000000ffffdf7224 */ /* 0x000fe200078e00ff */
[----:B------:R-:W-:-:S05]  /*2970*/  ISETP.NE.U32.AND P2, PT, R8, RZ, PT ;  /* 0x000000ff0800720c */ /* 0x000fca0003f45070 */
        /* <DEDUP_REMOVED lines=19> */
.L_x_27:
        /* <DEDUP_REMOVED lines=9> */
.L_x_28:
[----:B------:R-:W-:Y:S05]  /*2b40*/  BSYNC.RECONVERGENT B1 ;  /* 0x0000000000017941 */ /* 0x000fea0003800200 */
.L_x_26:
        /* <DEDUP_REMOVED lines=25> */
[----:B------:R-:W-:Y:S02]  /*2ce0*/  IMAD R229, R7, R229, R222 ;  /* 0x000000e507e57224 */ /* 0x000fe400078e02de */
[----:B------:R-:W-:Y:S01]  /*2cf0*/  IMAD.MOV.U32 R222, RZ, RZ, R3 ;  /* 0x000000ffffde7224 */ /* 0x000fe200078e0003 */
[----:B------:R-:W-:Y:S06]  /*2d00*/  BRA `(.L_x_31) ;  /* 0x0000000000247947 */ /* 0x000fec0003800000 */
.L_x_30:
[----:B------:R-:W-:Y:S01]  /*2d10*/  MOV R226, R222 ;  /* 0x000000de00e27202 */ /* 0x000fe20000000f00 */
[----:B------:R-:W-:Y:S01]  /*2d20*/  IMAD.MOV.U32 R2, RZ, RZ, R223 ;  /* 0x000000ffff027224 */ /* 0x000fe200078e00df */
[----:B------:R-:W-:Y:S01]  /*2d30*/  MOV R16, 0x2d60 ;  /* 0x00002d6000107802 */ /* 0x000fe20000000f00 */
[----:B------:R-:W-:-:S07]  /*2d40*/  IMAD.MOV.U32 R0, RZ, RZ, R7 ;  /* 0x000000ffff007224 */ /* 0x000fce00078e0007 */
[----:B------:R-:W-:Y:S05]  /*2d50*/  CALL.REL.NOINC `($__internal_1_$__cuda_sm20_div_s64) ;  /* 0x0000001800587944 */ /* 0x000fea0003c00000 */
[----:B------:R-:W-:Y:S01]  /*2d60*/  IMAD.MOV R229, RZ, RZ, -R0 ;  /* 0x000000ffffe57224 */ /* 0x000fe200078e0a00 */
[----:B------:R-:W-:-:S03]  /*2d70*/  MOV R223, R217 ;  /* 0x000000d900df7202 */ /* 0x000fc60000000f00 */
[----:B------:R-:W-:Y:S02]  /*2d80*/  IMAD R229, R7, R229, R222 ;  /* 0x000000e507e57224 */ /* 0x000fe400078e02de */
[----:B------:R-:W-:-:S07]  /*2d90*/  IMAD.MOV.U32 R222, RZ, RZ, R0 ;  /* 0x000000ffffde7224 */ /* 0x000fce00078e0000 */
.L_x_31:
[----:B------:R-:W-:Y:S05]  /*2da0*/  BSYNC.RECONVERGENT B1 ;  /* 0x0000000000017941 */ /* 0x000fea0003800200 */
.L_x_29:
        /* <DEDUP_REMOVED lines=8> */
[----:B------:R-:W-:-:S05]  /*2e30*/  HFMA2 R223, -RZ, RZ, 0, 0 ;  /* 0x00000000ffdf7431 */ /* 0x000fca00000001ff */
        /* <DEDUP_REMOVED lines=19> */
.L_x_33:
        /* <DEDUP_REMOVED lines=9> */
.L_x_34:
[----:B------:R-:W-:Y:S05]  /*3000*/  BSYNC.RECONVERGENT B1 ;  /* 0x0000000000017941 */ /* 0x000fea0003800200 */
.L_x_32:
[----:B------:R-:W-:Y:S01]  /*3010*/  IMAD.U32 R3, RZ, RZ, UR5 ;  /* 0x00000005ff037e24 */ /* 0x000fe2000f8e00ff */
[----:B------:R-:W-:Y:S04]  /*3020*/  BSSY.RECONVERGENT B1, `(.L_x_35) ;  /* 0x0000024000017945 */ /* 0x000fe80003800200 */
[----:B------:R-:W-:-:S04]  /*3030*/  SHF.R.S32.HI R3, RZ, 0x1f, R3 ;  /* 0x0000001fff037819 */ /* 0x000fc80000011403 */
[----:B------:R-:W-:-:S04]  /*3040*/  LOP3.LUT R0, R223, R3, RZ, 0xfc, !PT ;  /* 0x00000003df007212 */ /* 0x000fc800078efcff */
[----:B------:R-:W-:-:S13]  /*3050*/  ISETP.NE.U32.AND P0, PT, R0, RZ, PT ;  /* 0x000000ff0000720c */ /* 0x000fda0003f05070 */
[----:B------:R-:W-:Y:S05]  /*3060*/  @P0 BRA `(.L_x_36) ;  /* 0x0000000000580947 */ /* 0x000fea0003800000 */
[----:B------:R-:W0:Y:S01]  /*3070*/  I2F.U32.RP R0, UR5 ;  /* 0x0000000500007d06 */ /* 0x000e220008209000 */
[----:B------:R-:W-:Y:S01]  /*3080*/  IMAD R217, RZ, RZ, -UR5 ;  /* 0x80000005ffd97e24 */ /* 0x000fe2000f8e02ff */
[----:B------:R-:W-:-:S06]  /*3090*/  ISETP.NE.U32.AND P2, PT, RZ, UR5, PT ;  /* 0x00000005ff007c0c */ /* 0x000fcc000bf45070 */
        /* <DEDUP_REMOVED lines=8> */
[----:B------:R-:W-:-:S05]  /*3120*/  IMAD R3, R3, UR5, R222 ;  /* 0x0000000503037c24 */ /* 0x000fca000f8e02de */
[----:B------:R-:W-:-:S13]  /*3130*/  ISETP.GE.U32.AND P0, PT, R3, UR5, PT ;  /* 0x0000000503007c0c */ /* 0x000fda000bf06070 */
[----:B------:R-:W-:Y:S02]  /*3140*/  @P0 VIADD R3, R3, -UR5 ;  /* 0x8000000503030c36 */ /* 0x000fe40008000000 */
[----:B------:R-:W-:-:S03]  /*3150*/  @P0 VIADD R2, R2, 0x1 ;  /* 0x0000000102020836 */ /* 0x000fc60000000000 */
[----:B------:R-:W-:-:S13]  /*3160*/  ISETP.GE.U32.AND P1, PT, R3, UR5, PT ;  /* 0x0000000503007c0c */ /* 0x000fda000bf26070 */
[----:B------:R-:W-:Y:S01]  /*3170*/  @P1 VIADD R2, R2, 0x1 ;  /* 0x0000000102021836 */ /* 0x000fe20000000000 */
[----:B------:R-:W-:-:S04]  /*3180*/  @!P2 LOP3.LUT R2, RZ, UR5, RZ, 0x33, !PT ;  /* 0x00000005ff02ac12 */ /* 0x000fc8000f8e33ff */
[----:B------:R-:W-:-:S05]  /*3190*/  IADD3 R3, PT, PT, -R2, RZ, RZ ;  /* 0x000000ff02037210 */ /* 0x000fca0007ffe1ff */
[----:B------:R-:W-:Y:S02]  /*31a0*/  IMAD R222, R3, UR5, R222 ;  /* 0x0000000503de7c24 */ /* 0x000fe4000f8e02de */
[----:B------:R-:W-:Y:S01]  /*31b0*/  IMAD.MOV.U32 R3, RZ, RZ, RZ ;  /* 0x000000ffff037224 */ /* 0x000fe200078e00ff */
[----:B------:R-:W-:Y:S06]  /*31c0*/  BRA `(.L_x_37) ;  /* 0x0000000000247947 */ /* 0x000fec0003800000 */
.L_x_36:
[----:B------:R-:W-:Y:S01]  /*31d0*/  IMAD.MOV.U32 R226, RZ, RZ, R222 ;  /* 0x000000ffffe27224 */ /* 0x000fe200078e00de */
[----:B------:R-:W-:Y:S01]  /*31e0*/  MOV R16, 0x3220 ;  /* 0x0000322000107802 */ /* 0x000fe20000000f00 */
[----:B------:R-:W-:Y:S02]  /*31f0*/  IMAD.MOV.U32 R2, RZ, RZ, R223 ;  /* 0x000000ffff027224 */ /* 0x000fe400078e00df */
[----:B------:R-:W-:-:S07]  /*3200*/  IMAD.U32 R0, RZ, RZ, UR5 ;  /* 0x00000005ff007e24 */ /* 0x000fce000f8e00ff */
[----:B------:R-:W-:Y:S05]  /*3210*/  CALL.REL.NOINC `($__internal_1_$__cuda_sm20_div_s64) ;  /* 0x0000001400287944 */ /* 0x000fea0003c00000 */
[----:B------:R-:W-:Y:S01]  /*3220*/  IADD3 R3, PT, PT, -R0, RZ, RZ ;  /* 0x000000ff00037210 */ /* 0x000fe20007ffe1ff */
[----:B------:R-:W-:-:S04]  /*3230*/  IMAD.MOV.U32 R2, RZ, RZ, R0 ;  /* 0x000000ffff027224 */ /* 0x000fc800078e0000 */
[----:B------:R-:W-:Y:S02]  /*3240*/  IMAD R222, R3, UR5, R222 ;  /* 0x0000000503de7c24 */ /* 0x000fe4000f8e02de */
[----:B------:R-:W-:-:S07]  /*3250*/  IMAD.MOV.U32 R3, RZ, RZ, R217 ;  /* 0x000000ffff037224 */ /* 0x000fce00078e00d9 */
.L_x_37:
[----:B------:R-:W-:Y:S05]  /*3260*/  BSYNC.RECONVERGENT B1 ;  /* 0x0000000000017941 */ /* 0x000fea0003800200 */
.L_x_35:
[----:B------:R-:W-:Y:S01]  /*3270*/  IMAD.U32 R0, RZ, RZ, UR4 ;  /* 0x00000004ff007e24 */ /* 0x000fe2000f8e00ff */
[----:B------:R-:W-:Y:S04]  /*3280*/  BSSY.RECONVERGENT B1, `(.L_x_38) ;  /* 0x000001c000017945 */ /* 0x000fe80003800200 */
[----:B------:R-:W-:-:S04]  /*3290*/  SHF.R.S32.HI R0, RZ, 0x1f, R0 ;  /* 0x0000001fff007819 */ /* 0x000fc80000011400 */
[----:B------:R-:W-:-:S04]  /*32a0*/  LOP3.LUT R16, R3, R0, RZ, 0xfc, !PT ;  /* 0x0000000003107212 */ /* 0x000fc800078efcff */
[----:B------:R-:W-:-:S13]  /*32b0*/  ISETP.NE.U32.AND P0, PT, R16, RZ, PT ;  /* 0x000000ff1000720c */ /* 0x000fda0003f05070 */
[----:B------:R-:W-:Y:S05]  /*32c0*/  @P0 BRA `(.L_x_39) ;  /* 0x0000000000480947 */ /* 0x000fea0003800000 */
[----:B------:R-:W0:Y:S01]  /*32d0*/  I2F.U32.RP R0, UR4 ;  /* 0x0000000400007d06 */ /* 0x000e220008209000 */
[----:B------:R-:W-:Y:S02]  /*32e0*/  IADD3 R3, PT, PT, RZ, -UR4, RZ ;  /* 0x80000004ff037c10 */ /* 0x000fe4000fffe0ff */
[----:B------:R-:W-:-:S05]  /*32f0*/  ISETP.NE.U32.AND P1, PT, RZ, UR4, PT ;  /* 0x00000004ff007c0c */ /* 0x000fca000bf25070 */
        /* <DEDUP_REMOVED lines=8> */
[----:B------:R-:W-:-:S05]  /*3380*/  IMAD R2, R217, UR4, R2 ;  /* 0x00000004d9027c24 */ /* 0x000fca000f8e0202 */
[----:B------:R-:W-:-:S13]  /*3390*/  ISETP.GE.U32.AND P0, PT, R2, UR4, PT ;  /* 0x0000000402007c0c */ /* 0x000fda000bf06070 */
[----:B------:R-:W-:-:S05]  /*33a0*/  @P0 VIADD R2, R2, -UR4 ;  /* 0x8000000402020c36 */ /* 0x000fca0008000000 */
[----:B------:R-:W-:-:S13]  /*33b0*/  ISETP.GE.U32.AND P0, PT, R2, UR4, PT ;  /* 0x0000000402007c0c */ /* 0x000fda000bf06070 */
[----:B------:R-:W-:Y:S01]  /*33c0*/  @P0 VIADD R2, R2, -UR4 ;  /* 0x8000000402020c36 */ /* 0x000fe20008000000 */
[----:B------:R-:W-:Y:S01]  /*33d0*/  @!P1 LOP3.LUT R2, RZ, UR4, RZ, 0x33, !PT ;  /* 0x00000004ff029c12 */ /* 0x000fe2000f8e33ff */
[----:B------:R-:W-:Y:S06]  /*33e0*/  BRA `(.L_x_40) ;  /* 0x0000000000147947 */ /* 0x000fec0003800000 */
.L_x_39:
[----:B------:R-:W-:Y:S01]  /*33f0*/  MOV R16, R2 ;  /* 0x0000000200107202 */ /* 0x000fe20000000f00 */
[----:B------:R-:W-:Y:S01]  /*3400*/  IMAD.MOV.U32 R221, RZ, RZ, R3 ;  /* 0x000000ffffdd7224 */ /* 0x000fe200078e0003 */
[----:B------:R-:W-:-:S07]  /*3410*/  MOV R220, 0x3430 ;  /* 0x0000343000dc7802 */ /* 0x000fce0000000f00 */
[----:B------:R-:W-:Y:S05]  /*3420*/  CALL.REL.NOINC `($__internal_2_$__cuda_sm20_rem_s64) ;  /* 0x0000001400f47944 */ /* 0x000fea0003c00000 */
[----:B------:R-:W-:-:S07]  /*3430*/  IMAD.MOV.U32 R2, RZ, RZ, R0 ;  /* 0x000000ffff027224 */ /* 0x000fce00078e0000 */
.L_x_40:
[----:B------:R-:W-:Y:S05]  /*3440*/  BSYNC.RECONVERGENT B1 ;  /* 0x0000000000017941 */ /* 0x000fea0003800200 */
.L_x_38:
[----:B------:R-:W0:Y:S01]  /*3450*/  LDC.64 R220, c[0x0][0x388] ;  /* 0x0000e200ffdc7b82 */ /* 0x000e220000000a00 */
[----:B------:R-:W1:Y:S07]  /*3460*/  I2F.F64 R2, R2 ;  /* 0x0000000200027312 */ /* 0x000e6e0000201c00 */
[----:B------:R-:W2:Y:S01]  /*3470*/  LDC.64 R240, c[0x0][0x388] ;  /* 0x0000e200fff07b82 */ /* 0x000ea20000000a00 */
[----:B------:R-:W3:Y:S07]  /*3480*/  I2F.F64 R216, R222 ;  /* 0x000000de00d87312 */ /* 0x000eee0000201c00 */
[----:B------:R-:W4:Y:S01]  /*3490*/  LDC.64 R236, c[0x0][0x388] ;  /* 0x0000e200ffec7b82 */ /* 0x000f220000000a00 */
[----:B-1----:R-:W-:Y:S01]  /*34a0*/  DFMA R2, R22, R2, R20 ;  /* 0x000000021602722b */ /* 0x002fe20000000014 */
[----:B0-----:R-:W5:Y:S01]  /*34b0*/  LDG.E.64.CONSTANT R220, desc[UR68][R220.64] ;  /* 0x00000044dcdc7981 */ /* 0x001f62000c1e9b00 */
[----:B------:R-:W0:Y:S01]  /*34c0*/  I2F.F64 R232, R232 ;  /* 0x000000e800e87312 */ /* 0x000e220000201c00 */
[----:B---3--:R-:W-:-:S02]  /*34d0*/  DFMA R216, R26, R216, R24 ;  /* 0x000000d81ad8722b */ /* 0x008fc40000000018 */
[----:B--2---:R-:W2:Y:S05]  /*34e0*/  LDG.E.64.CONSTANT R240, desc[UR68][R240.64+0x8] ;  /* 0x00000844f0f07981 */ /* 0x004eaa000c1e9b00 */
[----:B------:R-:W1:Y:S01]  /*34f0*/  I2F.F64 R218, R229 ;  /* 0x000000e500da7312 */ /* 0x000e620000201c00 */
[----:B----4-:R-:W3:Y:S01]  /*3500*/  LDG.E.64.CONSTANT R236, desc[UR68][R236.64+0x10] ;  /* 0x00001044ecec7981 */ /* 0x010ee2000c1e9b00 */
[----:B0-----:R-:W-:-:S06]  /*3510*/  DFMA R232, R30, R232, R28 ;  /* 0x000000e81ee8722b */ /* 0x001fcc000000001c */
[----:B------:R-:W0:Y:S01]  /*3520*/  I2F.F64 R228, R228 ;  /* 0x000000e400e47312 */ /* 0x000e220000201c00 */
[----:B-1----:R-:W-:-:S07]  /*3530*/  DFMA R218, R34, R218, R32 ;  /* 0x000000da22da722b */ /* 0x002fce0000000020 */
[----:B------:R-:W1:Y:S01]  /*3540*/  I2F.F64 R222, R227 ;  /* 0x000000e300de7312 */ /* 0x000e620000201c00 */
[----:B0-----:R-:W-:-:S07]  /*3550*/  DFMA R228, R38, R228, R36 ;  /* 0x000000e426e4722b */ /* 0x001fce0000000024 */
[----:B------:R-:W0:Y:S01]  /*3560*/  I2F.F64 R226, R225 ;  /* 0x000000e100e27312 */ /* 0x000e220000201c00 */
[----:B-1----:R-:W-:-:S07]  /*3570*/  DFMA R222, R42, R222, R40 ;  /* 0x000000de2ade722b */ /* 0x002fce0000000028 */
[----:B------:R-:W1:Y:S01]  /*3580*/  I2F.F64 R224, R224 ;  /* 0x000000e000e07312 */ /* 0x000e620000201c00 */
[----:B0-----:R-:W-:-:S07]  /*3590*/  DFMA R226, R46, R226, R44 ;  /* 0x000000e22ee2722b */ /* 0x001fce000000002c */
[----:B------:R-:W0:Y:S01]  /*35a0*/  I2F.F64 R16, R17 ;  /* 0x0000001100107312 */ /* 0x000e220000201c00 */
[----:B-1----:R-:W-:Y:S02]  /*35b0*/  DFMA R224, R50, R224, R48 ;  /* 0x000000e032e0722b */ /* 0x002fe40000000030 */
[----:B0-----:R-:W-:Y:S01]  /*35c0*/  DFMA R16, R54, R16, R52 ;  /* 0x000000103610722b */ /* 0x001fe20000000034 */
[----:B------:R-:W-:Y:S01]  /*35d0*/  BSSY.RECONVERGENT B1, `(.L_x_41) ;  /* 0x00000a5000017945 */ /* 0x000fe20003800200 */
[----:B-----5:R-:W-:-:S08]  /*35e0*/  DFMA R220, R220, R2, RZ ;  /* 0x00000002dcdc722b */ /* 0x020fd000000000ff */
[----:B--2---:R-:W-:-:S08]  /*35f0*/  DFMA R220, R240, R216, R220 ;  /* 0x000000d8f0dc722b */ /* 0x004fd000000000dc */
[----:B---3--:R-:W-:-:S08]  /*3600*/  DFMA R220, R236, R232, R220 ;  /* 0x000000e8ecdc722b */ /* 0x008fd000000000dc */
[----:B------:R-:W-:-:S08]  /*3610*/  DFMA R220, R242, R218, R220 ;  /* 0x000000daf2dc722b */ /* 0x000fd000000000dc */
[----:B------:R-:W-:-:S08]  /*3620*/  DFMA R220, R238, R228, R220 ;  /* 0x000000e4eedc722b */ /* 0x000fd000000000dc */
[----:B------:R-:W-:Y:S01]  /*3630*/  DFMA R220, R234, R222, R220 ;  /* 0x000000deeadc722b */ /* 0x000fe200000000dc */
[----:B------:R-:W0:Y:S07]  /*3640*/  I2F.F64 R236, R4 ;  /* 0x0000000400ec7312 */ /* 0x000e2e0000201c00 */
[----:B------:R-:W-:-:S08]  /*3650*/  DFMA R220, R230, R226, R220 ;  /* 0x000000e2e6dc722b */ /* 0x000fd000000000dc */
[----:B------:R-:W-:Y:S02]  /*3660*/  DFMA R220, R56, R224, R220 ;  /* 0x000000e038dc722b */ /* 0x000fe400000000dc */
[----:B0-----:R-:W-:-:S06]  /*3670*/  DFMA R236, R236, UR66, R18 ;  /* 0x00000042ecec7c2b */ /* 0x001fcc0008000012 */
[----:B------:R-:W-:-:S08]  /*3680*/  DFMA R220, R58, R16, R220 ;  /* 0x000000103adc722b */ /* 0x000fd000000000dc */
[----:B------:R-:W-:-:S08]  /*3690*/  DFMA R220, R60, R236, R220 ;  /* 0x000000ec3cdc722b */ /* 0x000fd000000000dc */
[----:B------:R-:W-:-:S08]  /*36a0*/  DADD R220, -R62, R220 ;  /* 0x000000003edc7229 */ /* 0x000fd000000001dc */
[----:B------:R-:W-:-:S14]  /*36b0*/  DSETP.GT.AND P0, PT, |R220|, R214, PT ;  /* 0x000000d6dc00722a */ /* 0x000fdc0003f04200 */
[----:B------:R-:W-:Y:S05]  /*36c0*/  @P0 BRA `(.L_x_42) ;  /* 0x0000000800540947 */ /* 0x000fea0003800000 */
[----:B------:R-:W-:-:S08]  /*36d0*/  DFMA R220, R64, R2, RZ ;  /* 0x0000000240dc722b */ /* 0x000fd000000000ff */
[----:B------:R-:W-:-:S08]  /*36e0*/  DFMA R220, R66, R216, R220 ;  /* 0x000000d842dc722b */ /* 0x000fd000000000dc */
        /* <DEDUP_REMOVED lines=79> */
[----:B------:R-:W-:-:S08]  /*3be0*/  DFMA R220, R218, UR64, R220 ;  /* 0x00000040dadc7c2b */ /* 0x000fd000080000dc */
[----:B------:R-:W-:-:S08]  /*3bf0*/  DFMA R220, R228, UR62, R220 ;  /* 0x0000003ee4dc7c2b */ /* 0x000fd000080000dc */
[----:B------:R-:W-:-:S08]  /*3c00*/  DFMA R220, R222, UR60, R220 ;  /* 0x0000003cdedc7c2b */ /* 0x000fd000080000dc */
[----:B------:R-:W-:-:S08]  /*3c10*/  DFMA R220, R226, UR58, R220 ;  /* 0x0000003ae2dc7c2b */ /* 0x000fd000080000dc */
[----:B------:R-:W-:-:S08]  /*3c20*/  DFMA R220, R224, UR56, R220 ;  /* 0x00000038e0dc7c2b */ /* 0x000fd000080000dc */
[----:B------:R-:W-:-:S08]  /*3c30*/  DFMA R220, R16, UR54, R220 ;  /* 0x0000003610dc7c2b */ /* 0x000fd000080000dc */
[----:B------:R-:W-:-:S08]  /*3c40*/  DFMA R220, R236, UR52, R220 ;  /* 0x00000034ecdc7c2b */ /* 0x000fd000080000dc */
[----:B------:R-:W-:-:S08]  /*3c50*/  DADD R220, R220, -UR50 ;  /* 0x80000032dcdc7e29 */ /* 0x000fd00008000000 */
[----:B------:R-:W-:-:S14]  /*3c60*/  DSETP.GT.AND P0, PT, |R220|, UR74, PT ;  /* 0x0000004adc007e2a */ /* 0x000fdc000bf04200 */
[----:B------:R-:W-:Y:S05]  /*3c70*/  @P0 BRA `(.L_x_42) ;  /* 0x0000000000e80947 */ /* 0x000fea0003800000 */
[----:B------:R-:W-:-:S08]  /*3c80*/  DFMA R220, R2, UR48, RZ ;  /* 0x0000003002dc7c2b */ /* 0x000fd000080000ff */
[----:B------:R-:W-:-:S08]  /*3c90*/  DFMA R220, R216, UR46, R220 ;  /* 0x0000002ed8dc7c2b */ /* 0x000fd000080000dc */
        /* <DEDUP_REMOVED lines=24> */
[----:B------:R-:W0:Y:S01]  /*3e20*/  S2R R241, SR_LANEID ;  /* 0x0000000000f17919 */ /* 0x000e220000000000 */
[----:B------:R-:W-:Y:S01]  /*3e30*/  VOTEU.ANY UR76, UPT, PT ;  /* 0x00000000004c7886 */ /* 0x000fe200038e0100 */
[----:B------:R-:W1:Y:S01]  /*3e40*/  LDC.64 R220, c[0x0][0x3a8] ;  /* 0x0000ea00ffdc7b82 */ /* 0x000e620000000a00 */
[----:B------:R-:W0:Y:S02]  /*3e50*/  FLO.U32 R0, UR76 ;  /* 0x0000004c00007d00 */ /* 0x000e2400080e0000 */
[----:B0-----:R-:W-:-:S06]  /*3e60*/  ISETP.EQ.U32.AND P0, PT, R0, R241, PT ;  /* 0x000000f10000720c */ /* 0x001fcc0003f02070 */
[----:B------:R-:W1:Y:S07]  /*3e70*/  POPC R241, UR76 ;  /* 0x0000004c00f17d09 */ /* 0x000e6e0008000000 */
[----:B-1----:R-:W2:Y:S01]  /*3e80*/  @P0 ATOMG.E.ADD.STRONG.GPU PT, R221, desc[UR68][R220.64], R241 ;  /* 0x800000f1dcdd09a8 */ /* 0x002ea200081ef144 */
[----:B------:R-:W0:Y:S02]  /*3e90*/  S2R R4, SR_LTMASK ;  /* 0x0000000000047919 */ /* 0x000e240000003900 */
[----:B0-----:R-:W-:-:S06]  /*3ea0*/  LOP3.LUT R4, R4, UR76, RZ, 0xc0, !PT ;  /* 0x0000004c04047c12 */ /* 0x001fcc000f8ec0ff */
[----:B------:R-:W0:Y:S01]  /*3eb0*/  POPC R4, R4 ;  /* 0x0000000400047309 */ /* 0x000e220000000000 */
[----:B--2---:R-:W0:Y:S02]  /*3ec0*/  SHFL.IDX PT, R245, R221, R0, 0x1f ;  /* 0x00001f00ddf57589 */ /* 0x004e2400000e0000 */
[----:B0-----:R-:W-:-:S05]  /*3ed0*/  IMAD.IADD R245, R245, 0x1, R4 ;  /* 0x00000001f5f57824 */ /* 0x001fca00078e0204 */
[----:B------:R-:W-:-:S13]  /*3ee0*/  ISETP.GT.AND P0, PT, R245, 0x4e1f, PT ;  /* 0x00004e1ff500780c */ /* 0x000fda0003f04270 */
[----:B------:R-:W-:Y:S05]  /*3ef0*/  @P0 BRA `(.L_x_42) ;  /* 0x0000000000480947 */ /* 0x000fea0003800000 */
[----:B------:R-:W0:Y:S01]  /*3f00*/  LDC.64 R220, c[0x0][0x3a0] ;  /* 0x0000e800ffdc7b82 */ /* 0x000e220000000a00 */
[----:B------:R-:W-:Y:S01]  /*3f10*/  IMAD.MOV.U32 R240, RZ, RZ, R15 ;  /* 0x000000fffff07224 */ /* 0x000fe200078e000f */
[----:B------:R-:W-:Y:S01]  /*3f20*/  MOV R241, R14 ;  /* 0x0000000e00f17202 */ /* 0x000fe20000000f00 */
[----:B0-----:R-:W-:-:S04]  /*3f30*/  IMAD.WIDE R220, R245, 0x8, R220 ;  /* 0x00000008f5dc7825 */ /* 0x001fc800078e02dc */
[----:B------:R-:W-:Y:S01]  /*3f40*/  IMAD R245, R245, 0xa, RZ ;  /* 0x0000000af5f57824 */ /* 0x000fe200078e02ff */
[----:B------:R0:W-:Y:S02]  /*3f50*/  STG.E.64 desc[UR68][R220.64], R240 ;  /* 0x000000f0dc007986 */ /* 0x0001e4000c101b44 */
[----:B0-----:R-:W0:Y:S02]  /*3f60*/  LDC.64 R220, c[0x0][0x398] ;  /* 0x0000e600ffdc7b82 */ /* 0x001e240000000a00 */
[----:B0-----:R-:W-:-:S05]  /*3f70*/  IMAD.WIDE R220, R245, 0x8, R220 ;  /* 0x00000008f5dc7825 */ /* 0x001fca00078e02dc */
[----:B------:R0:W-:Y:S04]  /*3f80*/  STG.E.64 desc[UR68][R220.64], R2 ;  /* 0x00000002dc007986 */ /* 0x0001e8000c101b44 */
        /* <DEDUP_REMOVED lines=8> */
[----:B------:R0:W-:Y:S02]  /*4010*/  STG.E.64 desc[UR68][R220.64+0x48], R236 ;  /* 0x000048ecdc007986 */ /* 0x0001e4000c101b44 */
.L_x_42:
[----:B------:R-:W-:Y:S05]  /*4020*/  BSYNC.RECONVERGENT B1 ;  /* 0x0000000000017941 */ /* 0x000fea0003800200 */
.L_x_41:
[----:B------:R-:W1:Y:S01]  /*4030*/  LDCU UR76, c[0x0][0x370] ;  /* 0x00006e00ff4c77ac */ /* 0x000e620008000800 */
[----:B------:R-:W1:Y:S02]  /*4040*/  LDC R0, c[0x0][0x360] ;  /* 0x0000d800ff007b82 */ /* 0x000e640000000800 */
[----:B-1----:R-:W-:Y:S01]  /*4050*/  IMAD R0, R0, UR76, RZ ;  /* 0x0000004c00007c24 */ /* 0x002fe2000f8e02ff */
[----:B------:R-:W1:Y:S04]  /*4060*/  LDCU.64 UR76, c[0x0][0x3b0] ;  /* 0x00007600ff4c77ac */ /* 0x000e680008000a00 */
[----:B------:R-:W-:-:S05]  /*4070*/  IADD3 R15, P0, PT, R0, R15, RZ ;  /* 0x0000000f000f7210 */ /* 0x000fca0007f1e0ff */
[----:B------:R-:W-:Y:S01]  /*4080*/  IMAD.X R14, RZ, RZ, R14, P0 ;  /* 0x000000ffff0e7224 */ /* 0x000fe200000e060e */
[----:B-1----:R-:W-:-:S04]  /*4090*/  ISETP.GE.U32.AND P0, PT, R15, UR76, PT ;  /* 0x0000004c0f007c0c */ /* 0x002fc8000bf06070 */
[----:B------:R-:W-:-:S13]  /*40a0*/  ISETP.GE.AND.EX P0, PT, R14, UR77, PT, P0 ;  /* 0x0000004d0e007c0c */ /* 0x000fda000bf06300 */
[----:B------:R-:W-:Y:S05]  /*40b0*/  @!P0 BRA `(.L_x_43) ;  /* 0xffffffdc00148947 */ /* 0x000fea000383ffff */
[----:B------:R-:W-:Y:S05]  /*40c0*/  BSYNC B0 ;  /* 0x0000000000007941 */ /* 0x000fea0003800000 */
.L_x_10:
[----:B------:R-:W-:Y:S05]  /*40d0*/  EXIT ;  /* 0x000000000000794d */ /* 0x000fea0003800000 */
        .weak           $__internal_0_$__cuda_sm20_div_rn_f64_full
        .type           $__internal_0_$__cuda_sm20_div_rn_f64_full,@function
        .size           $__internal_0_$__cuda_sm20_div_rn_f64_full,($__internal_1_$__cuda_sm20_div_s64 - $__internal_0_$__cuda_sm20_div_rn_f64_full)
$__internal_0_$__cuda_sm20_div_rn_f64_full:
[C---:B------:R-:W-:Y:S01]  /*40e0*/  FSETP.GEU.AND P0, PT, |R211|.reuse, 1.469367938527859385e-39, PT ;  /* 0x00100000d300780b */ /* 0x040fe20003f0e200 */
[----:B------:R-:W-:Y:S01]  /*40f0*/  IMAD.MOV.U32 R212, RZ, RZ, 0x1 ;  /* 0x00000001ffd47424 */ /* 0x000fe200078e00ff */
[C---:B------:R-:W-:Y:S01]  /*4100*/  LOP3.LUT R208, R211.reuse, 0x800fffff, RZ, 0xc0, !PT ;  /* 0x800fffffd3d07812 */ /* 0x040fe200078ec0ff */
[----:B------:R-:W-:Y:S01]  /*4110*/  IMAD.MOV.U32 R237, RZ, RZ, 0x1ca00000 ;  /* 0x1ca00000ffed7424 */ /* 0x000fe200078e00ff */
[----:B------:R-:W-:Y:S02]  /*4120*/  LOP3.LUT R232, R211, 0x7ff00000, RZ, 0xc0, !PT ;  /* 0x7ff00000d3e87812 */ /* 0x000fe400078ec0ff */
[----:B------:R-:W-:Y:S01]  /*4130*/  LOP3.LUT R209, R208, 0x3ff00000, RZ, 0xfc, !PT ;  /* 0x3ff00000d0d17812 */ /* 0x000fe200078efcff */
[----:B------:R-:W-:-:S06]  /*4140*/  IMAD.MOV.U32 R208, RZ, RZ, R210 ;  /* 0x000000ffffd07224 */ /* 0x000fcc00078e00d2 */
[----:B------:R-:W-:-:S06]  /*4150*/  @!P0 DMUL R208, R210, 8.98846567431157953865e+307 ;  /* 0x7fe00000d2d08828 */ /* 0x000fcc0000000000 */
[----:B------:R-:W0:Y:S02]  /*4160*/  MUFU.RCP64H R213, R209 ;  /* 0x000000d100d57308 */ /* 0x000e240000001800 */
[----:B0-----:R-:W-:-:S08]  /*4170*/  DFMA R214, R212, -R208, 1 ;  /* 0x3ff00000d4d6742b */ /* 0x001fd000000008d0 */
[----:B------:R-:W-:-:S08]  /*4180*/  DFMA R214, R214, R214, R214 ;  /* 0x000000d6d6d6722b */ /* 0x000fd000000000d6 */
[----:B------:R-:W-:Y:S01]  /*4190*/  DFMA R214, R212, R214, R212 ;  /* 0x000000d6d4d6722b */ /* 0x000fe200000000d4 */
[----:B------:R-:W-:Y:S01]  /*41a0*/  MOV R213, R219 ;  /* 0x000000db00d57202 */ /* 0x000fe20000000f00 */
[----:B------:R-:W-:-:S03]  /*41b0*/  IMAD.MOV.U32 R212, RZ, RZ, R218 ;  /* 0x000000ffffd47224 */ /* 0x000fc600078e00da */
[----:B------:R-:W-:-:S03]  /*41c0*/  FSETP.GEU.AND P2, PT, |R213|, 1.469367938527859385e-39, PT ;  /* 0x00100000d500780b */ /* 0x000fc60003f4e200 */
[----:B------:R-:W-:Y:S01]  /*41d0*/  DFMA R216, R214, -R208, 1 ;  /* 0x3ff00000d6d8742b */ /* 0x000fe200000008d0 */
[----:B------:R-:W-:-:S04]  /*41e0*/  LOP3.LUT R233, R213, 0x7ff00000, RZ, 0xc0, !PT ;  /* 0x7ff00000d5e97812 */ /* 0x000fc800078ec0ff */
[----:B------:R-:W-:Y:S01]  /*41f0*/  ISETP.GE.U32.AND P1, PT, R233, R232, PT ;  /* 0x000000e8e900720c */ /* 0x000fe20003f26070 */
[----:B------:R-:W-:Y:S02]  /*4200*/  IMAD.MOV.U32 R236, RZ, RZ, R233 ;  /* 0x000000ffffec7224 */ /* 0x000fe400078e00e9 */
[----:B------:R-:W-:Y:S01]  /*4210*/  DFMA R216, R214, R216, R214 ;  /* 0x000000d8d6d8722b */ /* 0x000fe200000000d6 */
[----:B------:R-:W-:-:S04]  /*4220*/  SEL R214, R237, 0x63400000, !P1 ;  /* 0x63400000edd67807 */ /* 0x000fc80004800000 */
[----:B------:R-:W-:Y:S01]  /*4230*/  LOP3.LUT R215, R214, 0x800fffff, R213, 0xf8, !PT ;  /* 0x800fffffd6d77812 */ /* 0x000fe200078ef8d5 */
[----:B------:R-:W-:Y:S01]  /*4240*/  IMAD.MOV.U32 R214, RZ, RZ, R212 ;  /* 0x000000ffffd67224 */ /* 0x000fe200078e00d4 */
[----:B------:R-:W-:Y:S06]  /*4250*/  @P2 BRA `(.L_x_44) ;  /* 0x0000000000202947 */ /* 0x000fec0003800000 */
[----:B------:R-:W-:-:S04]  /*4260*/  LOP3.LUT R218, R211, 0x7ff00000, RZ, 0xc0, !PT ;  /* 0x7ff00000d3da7812 */ /* 0x000fc800078ec0ff */
[----:B------:R-:W-:-:S04]  /*4270*/  ISETP.GE.U32.AND P1, PT, R233, R218, PT ;  /* 0x000000dae900720c */ /* 0x000fc80003f26070 */
[----:B------:R-:W-:-:S04]  /*4280*/  SEL R218, R237, 0x63400000, !P1 ;  /* 0x63400000edda7807 */ /* 0x000fc80004800000 */
[----:B------:R-:W-:-:S04]  /*4290*/  LOP3.LUT R218, R218, 0x80000000, R213, 0xf8, !PT ;  /* 0x80000000dada7812 */ /* 0x000fc800078ef8d5 */
[----:B------:R-:W-:Y:S01]  /*42a0*/  LOP3.LUT R219, R218, 0x100000, RZ, 0xfc, !PT ;  /* 0x00100000dadb7812 */ /* 0x000fe200078efcff */
[----:B------:R-:W-:-:S06]  /*42b0*/  IMAD.MOV.U32 R218, RZ, RZ, RZ ;  /* 0x000000ffffda7224 */ /* 0x000fcc00078e00ff */
[----:B------:R-:W-:-:S10]  /*42c0*/  DFMA R214, R214, 2, -R218 ;  /* 0x40000000d6d6782b */ /* 0x000fd400000008da */
[----:B------:R-:W-:-:S07]  /*42d0*/  LOP3.LUT R236, R215, 0x7ff00000, RZ, 0xc0, !PT ;  /* 0x7ff00000d7ec7812 */ /* 0x000fce00078ec0ff */
.L_x_44:
[----:B------:R-:W-:Y:S01]  /*42e0*/  DMUL R218, R216, R214 ;  /* 0x000000d6d8da7228 */ /* 0x000fe20000000000 */
[----:B------:R-:W-:-:S07]  /*42f0*/  @!P0 LOP3.LUT R232, R209, 0x7ff00000, RZ, 0xc0, !PT ;  /* 0x7ff00000d1e88812 */ /* 0x000fce00078ec0ff */
[----:B------:R-:W-:-:S08]  /*4300*/  DFMA R220, R218, -R208, R214 ;  /* 0x800000d0dadc722b */ /* 0x000fd000000000d6 */
[----:B------:R-:W-:Y:S01]  /*4310*/  DFMA R220, R216, R220, R218 ;  /* 0x000000dcd8dc722b */ /* 0x000fe200000000da */
[----:B------:R-:W-:-:S04]  /*4320*/  IADD3 R216, PT, PT, R236, -0x1, RZ ;  /* 0xffffffffecd87810 */ /* 0x000fc80007ffe0ff */
[----:B------:R-:W-:Y:S01]  /*4330*/  ISETP.GT.U32.AND P0, PT, R216, 0x7feffffe, PT ;  /* 0x7feffffed800780c */ /* 0x000fe20003f04070 */
[----:B------:R-:W-:-:S05]  /*4340*/  VIADD R216, R232, 0xffffffff ;  /* 0xffffffffe8d87836 */ /* 0x000fca0000000000 */
[----:B------:R-:W-:-:S13]  /*4350*/  ISETP.GT.U32.OR P0, PT, R216, 0x7feffffe, P0 ;  /* 0x7feffffed800780c */ /* 0x000fda0000704470 */
[----:B------:R-:W-:Y:S05]  /*4360*/  @P0 BRA `(.L_x_45) ;  /* 0x00000000006c0947 */ /* 0x000fea0003800000 */
[----:B------:R-:W-:-:S04]  /*4370*/  LOP3.LUT R212, R211, 0x7ff00000, RZ, 0xc0, !PT ;  /* 0x7ff00000d3d47812 */ /* 0x000fc800078ec0ff */
[CC--:B------:R-:W-:Y:S02]  /*4380*/  ISETP.GE.U32.AND P0, PT, R233.reuse, R212.reuse, PT ;  /* 0x000000d4e900720c */ /* 0x0c0fe40003f06070 */
[----:B------:R-:W-:Y:S02]  /*4390*/  VIADDMNMX R212, R233, -R212, 0xb9600000, !PT ;  /* 0xb9600000e9d47446 */ /* 0x000fe400078009d4 */
[----:B------:R-:W-:Y:S02]  /*43a0*/  SEL R218, R237, 0x63400000, !P0 ;  /* 0x63400000edda7807 */ /* 0x000fe40004000000 */
[----:B------:R-:W-:-:S05]  /*43b0*/  VIMNMX R212, PT, PT, R212, 0x46a00000, PT ;  /* 0x46a00000d4d47848 */ /* 0x000fca0003fe0100 */
[----:B------:R-:W-:Y:S02]  /*43c0*/  IMAD.IADD R218, R212, 0x1, -R218 ;  /* 0x00000001d4da7824 */ /* 0x000fe400078e0ada */
[----:B------:R-:W-:Y:S02]  /*43d0*/  IMAD.MOV.U32 R212, RZ, RZ, RZ ;  /* 0x000000ffffd47224 */ /* 0x000fe400078e00ff */
[----:B------:R-:W-:-:S06]  /*43e0*/  VIADD R213, R218, 0x7fe00000 ;  /* 0x7fe00000dad57836 */ /* 0x000fcc0000000000 */
[----:B------:R-:W-:-:S10]  /*43f0*/  DMUL R216, R220, R212 ;  /* 0x000000d4dcd87228 */ /* 0x000fd40000000000 */
[----:B------:R-:W-:-:S13]  /*4400*/  FSETP.GTU.AND P0, PT, |R217|, 1.469367938527859385e-39, PT ;  /* 0x00100000d900780b */ /* 0x000fda0003f0c200 */
[----:B------:R-:W-:Y:S05]  /*4410*/  @P0 BRA `(.L_x_46) ;  /* 0x0000000000940947 */ /* 0x000fea0003800000 */
[----:B------:R-:W-:Y:S01]  /*4420*/  DFMA R208, R220, -R208, R214 ;  /* 0x800000d0dcd0722b */ /* 0x000fe200000000d6 */
[----:B------:R-:W-:-:S09]  /*4430*/  MOV R212, RZ ;  /* 0x000000ff00d47202 */ /* 0x000fd20000000f00 */
[C---:B------:R-:W-:Y:S02]  /*4440*/  FSETP.NEU.AND P0, PT, R209.reuse, RZ, PT ;  /* 0x000000ffd100720b */ /* 0x040fe40003f0d000 */
[----:B------:R-:W-:-:S04]  /*4450*/  LOP3.LUT R210, R209, 0x80000000, R211, 0x48, !PT ;  /* 0x80000000d1d27812 */ /* 0x000fc800078e48d3 */
[----:B------:R-:W-:-:S07]  /*4460*/  LOP3.LUT R213, R210, R213, RZ, 0xfc, !PT ;  /* 0x000000d5d2d57212 */ /* 0x000fce00078efcff */
[----:B------:R-:W-:Y:S05]  /*4470*/  @!P0 BRA `(.L_x_46) ;  /* 0x00000000007c8947 */ /* 0x000fea0003800000 */
[----:B------:R-:W-:Y:S01]  /*4480*/  IMAD.MOV R209, RZ, RZ, -R218 ;  /* 0x000000ffffd17224 */ /* 0x000fe200078e0ada */
[----:B------:R-:W-:Y:S01]  /*4490*/  DMUL.RP R212, R220, R212 ;  /* 0x000000d4dcd47228 */ /* 0x000fe20000008000 */
[----:B------:R-:W-:Y:S01]  /*44a0*/  IMAD.MOV.U32 R208, RZ, RZ, RZ ;  /* 0x000000ffffd07224 */ /* 0x000fe200078e00ff */
[----:B------:R-:W-:-:S05]  /*44b0*/  IADD3 R218, PT, PT, -R218, -0x43300000, RZ ;  /* 0xbcd00000dada7810 */ /* 0x000fca0007ffe1ff */
[----:B------:R-:W-:-:S10]  /*44c0*/  DFMA R208, R216, -R208, R220 ;  /* 0x800000d0d8d0722b */ /* 0x000fd400000000dc */
[----:B------:R-:W-:Y:S02]  /*44d0*/  FSETP.NEU.AND P0, PT, |R209|, R218, PT ;  /* 0x000000dad100720b */ /* 0x000fe40003f0d200 */
[----:B------:R-:W-:Y:S02]  /*44e0*/  LOP3.LUT R209, R213, R210, RZ, 0x3c, !PT ;  /* 0x000000d2d5d17212 */ /* 0x000fe400078e3cff */
[----:B------:R-:W-:Y:S02]  /*44f0*/  FSEL R216, R212, R216, !P0 ;  /* 0x000000d8d4d87208 */ /* 0x000fe40004000000 */
[----:B------:R-:W-:Y:S01]  /*4500*/  FSEL R217, R209, R217, !P0 ;  /* 0x000000d9d1d97208 */ /* 0x000fe20004000000 */
[----:B------:R-:W-:Y:S06]  /*4510*/  BRA `(.L_x_46) ;  /* 0x0000000000547947 */ /* 0x000fec0003800000 */
.L_x_45:
[----:B------:R-:W-:-:S14]  /*4520*/  DSETP.NAN.AND P0, PT, R212, R212, PT ;  /* 0x000000d4d400722a */ /* 0x000fdc0003f08000 */
[----:B------:R-:W-:Y:S05]  /*4530*/  @P0 BRA `(.L_x_47) ;  /* 0x0000000000440947 */ /* 0x000fea0003800000 */
[----:B------:R-:W-:-:S14]  /*4540*/  DSETP.NAN.AND P0, PT, R210, R210, PT ;  /* 0x000000d2d200722a */ /* 0x000fdc0003f08000 */
[----:B------:R-:W-:Y:S05]  /*4550*/  @P0 BRA `(.L_x_48) ;  /* 0x0000000000300947 */ /* 0x000fea0003800000 */
[----:B------:R-:W-:Y:S01]  /*4560*/  ISETP.NE.AND P0, PT, R236, R232, PT ;  /* 0x000000e8ec00720c */ /* 0x000fe20003f05270 */
[----:B------:R-:W-:Y:S02]  /*4570*/  IMAD.MOV.U32 R216, RZ, RZ, 0x0 ;  /* 0x00000000ffd87424 */ /* 0x000fe400078e00ff */
[----:B------:R-:W-:-:S10]  /*4580*/  IMAD.MOV.U32 R217, RZ, RZ, -0x80000 ;  /* 0xfff80000ffd97424 */ /* 0x000fd400078e00ff */
[----:B------:R-:W-:Y:S05]  /*4590*/  @!P0 BRA `(.L_x_46) ;  /* 0x0000000000348947 */ /* 0x000fea0003800000 */
[----:B------:R-:W-:Y:S02]  /*45a0*/  ISETP.NE.AND P0, PT, R236, 0x7ff00000, PT ;  /* 0x7ff00000ec00780c */ /* 0x000fe40003f05270 */
[----:B------:R-:W-:Y:S02]  /*45b0*/  LOP3.LUT R217, R213, 0x80000000, R211, 0x48, !PT ;  /* 0x80000000d5d97812 */ /* 0x000fe400078e48d3 */
[----:B------:R-:W-:-:S13]  /*45c0*/  ISETP.EQ.OR P0, PT, R232, RZ, !P0 ;  /* 0x000000ffe800720c */ /* 0x000fda0004702670 */
[----:B------:R-:W-:Y:S02]  /*45d0*/  @P0 LOP3.LUT R208, R217, 0x7ff00000, RZ, 0xfc, !PT ;  /* 0x7ff00000d9d00812 */ /* 0x000fe400078efcff */
[----:B------:R-:W-:Y:S01]  /*45e0*/  @!P0 MOV R216, RZ ;  /* 0x000000ff00d88202 */ /* 0x000fe20000000f00 */
[----:B------:R-:W-:Y:S02]  /*45f0*/  @P0 IMAD.MOV.U32 R216, RZ, RZ, RZ ;  /* 0x000000ffffd80224 */ /* 0x000fe400078e00ff */
[----:B------:R-:W-:Y:S01]  /*4600*/  @P0 IMAD.MOV.U32 R217, RZ, RZ, R208 ;  /* 0x000000ffffd90224 */ /* 0x000fe200078e00d0 */
[----:B------:R-:W-:Y:S06]  /*4610*/  BRA `(.L_x_46) ;  /* 0x0000000000147947 */ /* 0x000fec0003800000 */
.L_x_48:
[----:B------:R-:W-:Y:S01]  /*4620*/  LOP3.LUT R217, R211, 0x80000, RZ, 0xfc, !PT ;  /* 0x00080000d3d97812 */ /* 0x000fe200078efcff */
[----:B------:R-:W-:Y:S01]  /*4630*/  IMAD.MOV.U32 R216, RZ, RZ, R210 ;  /* 0x000000ffffd87224 */ /* 0x000fe200078e00d2 */
[----:B------:R-:W-:Y:S06]  /*4640*/  BRA `(.L_x_46) ;  /* 0x0000000000087947 */ /* 0x000fec0003800000 */
.L_x_47:
[----:B------:R-:W-:Y:S01]  /*4650*/  LOP3.LUT R217, R213, 0x80000, RZ, 0xfc, !PT ;  /* 0x00080000d5d97812 */ /* 0x000fe200078efcff */
[----:B------:R-:W-:-:S07]  /*4660*/  IMAD.MOV.U32 R216, RZ, RZ, R212 ;  /* 0x000000ffffd87224 */ /* 0x000fce00078e00d4 */
.L_x_46:
[----:B------:R-:W-:Y:S01]  /*4670*/  IMAD.MOV.U32 R208, RZ, RZ, R0 ;  /* 0x000000ffffd07224 */ /* 0x000fe200078e0000 */
[----:B------:R-:W-:Y:S01]  /*4680*/  MOV R210, R216 ;  /* 0x000000d800d27202 */ /* 0x000fe20000000f00 */
[----:B------:R-:W-:Y:S02]  /*4690*/  IMAD.MOV.U32 R209, RZ, RZ, 0x0 ;  /* 0x00000000ffd17424 */ /* 0x000fe400078e00ff */
[----:B------:R-:W-:Y:S02]  /*46a0*/  IMAD.MOV.U32 R211, RZ, RZ, R217 ;  /* 0x000000ffffd37224 */ /* 0x000fe400078e00d9 */
[----:B------:R-:W-:Y:S05]  /*46b0*/  RET.REL.NODEC R208 `(_Z11grid_kernelPKdS0_dPdPlPil) ;  /* 0xffffffb8d0507950 */ /* 0x000fea0003c3ffff */
        .weak           $__internal_1_$__cuda_sm20_div_s64
        .type           $__internal_1_$__cuda_sm20_div_s64,@function
        .size           $__internal_1_$__cuda_sm20_div_s64,($__internal_2_$__cuda_sm20_rem_s64 - $__internal_1_$__cuda_sm20_div_s64)
$__internal_1_$__cuda_sm20_div_s64:
[-C--:B------:R-:W-:Y:S02]  /*46c0*/  IADD3 R216, P1, PT, RZ, -R0.reuse, RZ ;  /* 0x80000000ffd87210 */ /* 0x080fe40007f3e0ff */
[----:B------:R-:W-:Y:S02]  /*46d0*/  ISETP.GE.AND P0, PT, R3, RZ, PT ;  /* 0x000000ff0300720c */ /* 0x000fe40003f06270 */
[----:B------:R-:W-:Y:S01]  /*46e0*/  ISETP.GE.AND P2, PT, R2, RZ, PT ;  /* 0x000000ff0200720c */ /* 0x000fe20003f46270 */
[----:B------:R-:W-:Y:S01]  /*46f0*/  IMAD.X R217, RZ, RZ, ~R3, P1 ;  /* 0x000000ffffd97224 */ /* 0x000fe200008e0e03 */
[----:B------:R-:W-:-:S04]  /*4700*/  SEL R216, R216, R0, !P0 ;  /* 0x00000000d8d87207 */ /* 0x000fc80004000000 */
[----:B------:R-:W-:-:S04]  /*4710*/  SEL R217, R217, R3, !P0 ;  /* 0x00000003d9d97207 */ /* 0x000fc80004000000 */
[----:B------:R-:W0:Y:S08]  /*4720*/  I2F.U64.RP R218, R216 ;  /* 0x000000d800da7312 */ /* 0x000e300000309000 */
[----:B0-----:R-:W0:Y:S02]  /*4730*/  MUFU.RCP R218, R218 ;  /* 0x000000da00da7308 */ /* 0x001e240000001000 */
[----:B0-----:R-:W-:-:S06]  /*4740*/  IADD3 R218, PT, PT, R218, 0x1ffffffe, RZ ;  /* 0x1ffffffedada7810 */ /* 0x001fcc0007ffe0ff */
[----:B------:R-:W0:Y:S02]  /*4750*/  F2I.U64.TRUNC R218, R218 ;  /* 0x000000da00da7311 */ /* 0x000e24000020d800 */
[----:B0-----:R-:W-:-:S04]  /*4760*/  IMAD.WIDE.U32 R220, R218, R216, RZ ;  /* 0x000000d8dadc7225 */ /* 0x001fc800078e00ff */
[----:B------:R-:W-:Y:S01]  /*4770*/  IMAD R221, R218, R217, R221 ;  /* 0x000000d9dadd7224 */ /* 0x000fe200078e02dd */
[----:B------:R-:W-:-:S03]  /*4780*/  IADD3 R233, P0, PT, RZ, -R220, RZ ;  /* 0x800000dcffe97210 */ /* 0x000fc60007f1e0ff */
[----:B------:R-:W-:Y:S02]  /*4790*/  IMAD R221, R219, R216, R221 ;  /* 0x000000d8dbdd7224 */ /* 0x000fe400078e02dd */
[----:B------:R-:W-:-:S04]  /*47a0*/  IMAD.HI.U32 R220, R218, R233, RZ ;  /* 0x000000e9dadc7227 */ /* 0x000fc800078e00ff */
[----:B------:R-:W-:Y:S02]  /*47b0*/  IMAD.X R236, RZ, RZ, ~R221, P0 ;  /* 0x000000ffffec7224 */ /* 0x000fe400000e0edd */
[----:B------:R-:W-:Y:S02]  /*47c0*/  IMAD.MOV.U32 R221, RZ, RZ, R218 ;  /* 0x000000ffffdd7224 */ /* 0x000fe400078e00da */
[----:B------:R-:W-:-:S04]  /*47d0*/  IMAD.WIDE.U32 R220, P0, R218, R236, R220 ;  /* 0x000000ecdadc7225 */ /* 0x000fc800078000dc */
[----:B------:R-:W-:-:S04]  /*47e0*/  IMAD.HI.U32 R218, R219, R236, RZ ;  /* 0x000000ecdbda7227 */ /* 0x000fc800078e00ff */
[----:B------:R-:W-:-:S04]  /*47f0*/  IMAD.HI.U32 R220, P1, R219, R233, R220 ;  /* 0x000000e9dbdc7227 */ /* 0x000fc800078200dc */
[----:B------:R-:W-:Y:S02]  /*4800*/  IMAD R236, R219, R236, RZ ;  /* 0x000000ecdbec7224 */ /* 0x000fe400078e02ff */
[----:B------:R-:W-:-:S03]  /*4810*/  IMAD.X R218, R218, 0x1, R219, P0 ;  /* 0x00000001dada7824 */ /* 0x000fc600000e06db */
[----:B------:R-:W-:-:S04]  /*4820*/  IADD3 R219, P0, PT, R236, R220, RZ ;  /* 0x000000dcecdb7210 */ /* 0x000fc80007f1e0ff */
[----:B------:R-:W-:Y:S01]  /*4830*/  IADD3.X R233, PT, PT, RZ, RZ, R218, P0, P1 ;  /* 0x000000ffffe97210 */ /* 0x000fe200007e24da */
[----:B------:R-:W-:-:S04]  /*4840*/  IMAD.WIDE.U32 R220, R219, R216, RZ ;  /* 0x000000d8dbdc7225 */ /* 0x000fc800078e00ff */
[----:B------:R-:W-:Y:S01]  /*4850*/  IMAD R218, R219, R217, R221 ;  /* 0x000000d9dbda7224 */ /* 0x000fe200078e02dd */
[----:B------:R-:W-:-:S03]  /*4860*/  IADD3 R220, P0, PT, RZ, -R220, RZ ;  /* 0x800000dcffdc7210 */ /* 0x000fc60007f1e0ff */
[----:B------:R-:W-:-:S04]  /*4870*/  IMAD R218, R233, R216, R218 ;  /* 0x000000d8e9da7224 */ /* 0x000fc800078e02da */
[----:B------:R-:W-:Y:S02]  /*4880*/  IMAD.X R221, RZ, RZ, ~R218, P0 ;  /* 0x000000ffffdd7224 */ /* 0x000fe400000e0eda */
[----:B------:R-:W-:-:S04]  /*4890*/  IMAD.HI.U32 R218, R219, R220, RZ ;  /* 0x000000dcdbda7227 */ /* 0x000fc800078e00ff */
[-C--:B------:R-:W-:Y:S02]  /*48a0*/  IMAD R236, R233, R221.reuse, RZ ;  /* 0x000000dde9ec7224 */ /* 0x080fe400078e02ff */
[----:B------:R-:W-:-:S04]  /*48b0*/  IMAD.WIDE.U32 R218, P0, R219, R221, R218 ;  /* 0x000000dddbda7225 */ /* 0x000fc800078000da */
[----:B------:R-:W-:Y:S01]  /*48c0*/  IMAD.HI.U32 R218, P1, R233, R220, R218 ;  /* 0x000000dce9da7227 */ /* 0x000fe200078200da */
[----:B------:R-:W-:-:S03]  /*48d0*/  IADD3 R220, P3, PT, RZ, -R226, RZ ;  /* 0x800000e2ffdc7210 */ /* 0x000fc60007f7e0ff */
[----:B------:R-:W-:Y:S01]  /*48e0*/  IMAD.HI.U32 R219, R233, R221, RZ ;  /* 0x000000dde9db7227 */ /* 0x000fe200078e00ff */
[----:B------:R-:W-:-:S03]  /*48f0*/  SEL R220, R220, R226, !P2 ;  /* 0x000000e2dcdc7207 */ /* 0x000fc60005000000 */
[----:B------:R-:W-:Y:S01]  /*4900*/  IMAD.X R221, RZ, RZ, ~R2, P3 ;  /* 0x000000ffffdd7224 */ /* 0x000fe200018e0e02 */
[----:B------:R-:W-:Y:S01]  /*4910*/  IADD3.X R233, PT, PT, R219, R233, RZ, P0, !PT ;  /* 0x000000e9dbe97210 */ /* 0x000fe200007fe4ff */
[----:B------:R-:W-:Y:S01]  /*4920*/  IMAD.MOV.U32 R219, RZ, RZ, RZ ;  /* 0x000000ffffdb7224 */ /* 0x000fe200078e00ff */
[----:B------:R-:W-:Y:S02]  /*4930*/  IADD3 R236, P0, PT, R236, R218, RZ ;  /* 0x000000daecec7210 */ /* 0x000fe40007f1e0ff */
[----:B------:R-:W-:Y:S02]  /*4940*/  SEL R221, R221, R2, !P2 ;  /* 0x00000002dddd7207 */ /* 0x000fe40005000000 */
[----:B------:R-:W-:Y:S01]  /*4950*/  IADD3.X R233, PT, PT, RZ, RZ, R233, P0, P1 ;  /* 0x000000ffffe97210 */ /* 0x000fe200007e24e9 */
[----:B------:R-:W-:-:S04]  /*4960*/  IMAD.HI.U32 R218, R236, R220, RZ ;  /* 0x000000dcecda7227 */ /* 0x000fc800078e00ff */
[-C--:B------:R-:W-:Y:S02]  /*4970*/  IMAD R226, R233, R221.reuse, RZ ;  /* 0x000000dde9e27224 */ /* 0x080fe400078e02ff */
[----:B------:R-:W-:-:S04]  /*4980*/  IMAD.WIDE.U32 R218, R236, R221, R218 ;  /* 0x000000ddecda7225 */ /* 0x000fc800078e00da */
[----:B------:R-:W-:-:S04]  /*4990*/  IMAD.HI.U32 R218, P0, R233, R220, R218 ;  /* 0x000000dce9da7227 */ /* 0x000fc800078000da */
[----:B------:R-:W-:Y:S01]  /*49a0*/  IMAD.HI.U32 R233, R233, R221, RZ ;  /* 0x000000dde9e97227 */ /* 0x000fe200078e00ff */
[----:B------:R-:W-:-:S03]  /*49b0*/  IADD3 R226, P1, PT, R226, R218, RZ ;  /* 0x000000dae2e27210 */ /* 0x000fc60007f3e0ff */
[----:B------:R-:W-:Y:S02]  /*49c0*/  IMAD.X R233, RZ, RZ, R233, P0 ;  /* 0x000000ffffe97224 */ /* 0x000fe400000e06e9 */
[----:B------:R-:W-:-:S04]  /*49d0*/  IMAD.WIDE.U32 R218, R226, R216, RZ ;  /* 0x000000d8e2da7225 */ /* 0x000fc800078e00ff */
[----:B------:R-:W-:Y:S01]  /*49e0*/  IMAD.X R233, RZ, RZ, R233, P1 ;  /* 0x000000ffffe97224 */ /* 0x000fe200008e06e9 */
[----:B------:R-:W-:Y:S01]  /*49f0*/  IADD3 R220, P0, PT, -R218, R220, RZ ;  /* 0x000000dcdadc7210 */ /* 0x000fe20007f1e1ff */
[----:B------:R-:W-:-:S03]  /*4a00*/  IMAD R218, R226, R217, R219 ;  /* 0x000000d9e2da7224 */ /* 0x000fc600078e02db */
[-C--:B------:R-:W-:Y:S01]  /*4a10*/  IADD3 R219, P2, PT, R220, -R216.reuse, RZ ;  /* 0x800000d8dcdb7210 */ /* 0x080fe20007f5e0ff */
[----:B------:R-:W-:-:S05]  /*4a20*/  IMAD R218, R233, R216, R218 ;  /* 0x000000d8e9da7224 */ /* 0x000fca00078e02da */
[----:B------:R-:W-:Y:S02]  /*4a30*/  IADD3.X R218, PT, PT, ~R218, R221, RZ, P0, !PT ;  /* 0x000000dddada7210 */ /* 0x000fe400007fe5ff */
[----:B------:R-:W-:-:S04]  /*4a40*/  ISETP.GE.U32.AND P0, PT, R220, R216, PT ;  /* 0x000000d8dc00720c */ /* 0x000fc80003f06070 */
[----:B------:R-:W-:-:S04]  /*4a50*/  ISETP.GE.U32.AND.EX P0, PT, R218, R217, PT, P0 ;  /* 0x000000d9da00720c */ /* 0x000fc80003f06100 */
[----:B------:R-:W-:-:S04]  /*4a60*/  SEL R219, R219, R220, P0 ;  /* 0x000000dcdbdb7207 */ /* 0x000fc80000000000 */
[----:B------:R-:W-:Y:S01]  /*4a70*/  ISETP.GE.U32.AND P1, PT, R219, R216, PT ;  /* 0x000000d8db00720c */ /* 0x000fe20003f26070 */
[----:B------:R-:W-:Y:S01]  /*4a80*/  IMAD.X R216, R218, 0x1, ~R217, P2 ;  /* 0x00000001dad87824 */ /* 0x000fe200010e0ed9 */
[----:B------:R-:W-:Y:S02]  /*4a90*/  ISETP.NE.U32.AND P2, PT, R0, RZ, PT ;  /* 0x000000ff0000720c */ /* 0x000fe40003f45070 */
[C---:B------:R-:W-:Y:S02]  /*4aa0*/  LOP3.LUT R0, R3.reuse, R2, RZ, 0x3c, !PT ;  /* 0x0000000203007212 */ /* 0x040fe400078e3cff */
[----:B------:R-:W-:Y:S02]  /*4ab0*/  ISETP.NE.AND.EX P2, PT, R3, RZ, PT, P2 ;  /* 0x000000ff0300720c */ /* 0x000fe40003f45320 */
[----:B------:R-:W-:Y:S02]  /*4ac0*/  IADD3 R3, P4, PT, R226, 0x1, RZ ;  /* 0x00000001e2037810 */ /* 0x000fe40007f9e0ff */
[----:B------:R-:W-:-:S02]  /*4ad0*/  ISETP.GE.AND P3, PT, R0, RZ, PT ;  /* 0x000000ff0000720c */ /* 0x000fc40003f66270 */
[----:B------:R-:W-:Y:S01]  /*4ae0*/  SEL R226, R3, R226, P0 ;  /* 0x000000e203e27207 */ /* 0x000fe20000000000 */
[----:B------:R-:W-:Y:S01]  /*4af0*/  IMAD.X R0, RZ, RZ, R233, P4 ;  /* 0x000000ffff007224 */ /* 0x000fe200020e06e9 */
[----:B------:R-:W-:-:S04]  /*4b00*/  SEL R216, R216, R218, P0 ;  /* 0x000000dad8d87207 */ /* 0x000fc80000000000 */
[----:B------:R-:W-:Y:S02]  /*4b10*/  SEL R233, R0, R233, P0 ;  /* 0x000000e900e97207 */ /* 0x000fe40000000000 */
[----:B------:R-:W-:Y:S02]  /*4b20*/  IADD3 R3, P0, PT, R226, 0x1, RZ ;  /* 0x00000001e2037810 */ /* 0x000fe40007f1e0ff */
[----:B------:R-:W-:-:S03]  /*4b30*/  ISETP.GE.U32.AND.EX P1, PT, R216, R217, PT, P1 ;  /* 0x000000d9d800720c */ /* 0x000fc60003f26110 */
[----:B------:R-:W-:Y:S01]  /*4b40*/  IMAD.X R0, RZ, RZ, R233, P0 ;  /* 0x000000ffff007224 */ /* 0x000fe200000e06e9 */
[----:B------:R-:W-:-:S04]  /*4b50*/  SEL R226, R3, R226, P1 ;  /* 0x000000e203e27207 */ /* 0x000fc80000800000 */
[----:B------:R-:W-:Y:S02]  /*4b60*/  SEL R233, R0, R233, P1 ;  /* 0x000000e900e97207 */ /* 0x000fe40000800000 */
[----:B------:R-:W-:-:S04]  /*4b70*/  IADD3 R3, P0, PT, RZ, -R226, RZ ;  /* 0x800000e2ff037210 */ /* 0x000fc80007f1e0ff */
[----:B------:R-:W-:Y:S01]  /*4b80*/  SEL R0, R3, R226, !P3 ;  /* 0x000000e203007207 */ /* 0x000fe20005800000 */
[----:B------:R-:W-:Y:S02]  /*4b90*/  IMAD.X R2, RZ, RZ, ~R233, P0 ;  /* 0x000000ffff027224 */ /* 0x000fe400000e0ee9 */
[----:B------:R-:W-:Y:S01]  /*4ba0*/  IMAD.MOV.U32 R3, RZ, RZ, 0x0 ;  /* 0x00000000ff037424 */ /* 0x000fe200078e00ff */
[----:B------:R-:W-:Y:S02]  /*4bb0*/  SEL R0, R0, 0xffffffff, P2 ;  /* 0xffffffff00007807 */ /* 0x000fe40001000000 */
[----:B------:R-:W-:Y:S02]  /*4bc0*/  SEL R217, R2, R233, !P3 ;  /* 0x000000e902d97207 */ /* 0x000fe40005800000 */
[----:B------:R-:W-:Y:S02]  /*4bd0*/  MOV R2, R16 ;  /* 0x0000001000027202 */ /* 0x000fe40000000f00 */
[----:B------:R-:W-:-:S02]  /*4be0*/  SEL R217, R217, 0xffffffff, P2 ;  /* 0xffffffffd9d97807 */ /* 0x000fc40001000000 */
[----:B------:R-:W-:Y:S05]  /*4bf0*/  RET.REL.NODEC R2 `(_Z11grid_kernelPKdS0_dPdPlPil) ;  /* 0xffffffb402007950 */ /* 0x000fea0003c3ffff */
        .weak           $__internal_2_$__cuda_sm20_rem_s64
        .type           $__internal_2_$__cuda_sm20_rem_s64,@function
        .size           $__internal_2_$__cuda_sm20_rem_s64,(.L_x_52 - $__internal_2_$__cuda_sm20_rem_s64)
$__internal_2_$__cuda_sm20_rem_s64:
[----:B------:R-:W-:Y:S02]  /*4c00*/  IADD3 R2, P1, PT, RZ, -UR4, RZ ;  /* 0x80000004ff027c10 */ /* 0x000fe4000ff3e0ff */
[----:B------:R-:W-:-:S03]  /*4c10*/  ISETP.GE.AND P0, PT, R0, RZ, PT ;  /* 0x000000ff0000720c */ /* 0x000fc60003f06270 */
[----:B------:R-:W-:Y:S01]  /*4c20*/  IMAD.X R3, RZ, RZ, ~R0, P1 ;  /* 0x000000ffff037224 */ /* 0x000fe200008e0e00 */
[----:B------:R-:W-:-:S04]  /*4c30*/  SEL R2, R2, UR4, !P0 ;  /* 0x0000000402027c07 */ /* 0x000fc8000c000000 */
[----:B------:R-:W-:-:S04]  /*4c40*/  SEL R3, R3, R0, !P0 ;  /* 0x0000000003037207 */ /* 0x000fc80004000000 */
[----:B------:R-:W0:Y:S08]  /*4c50*/  I2F.U64.RP R223, R2 ;  /* 0x0000000200df7312 */ /* 0x000e300000309000 */
[----:B0-----:R-:W0:Y:S02]  /*4c60*/  MUFU.RCP R223, R223 ;  /* 0x000000df00df7308 */ /* 0x001e240000001000 */
[----:B0-----:R-:W-:-:S06]  /*4c70*/  VIADD R216, R223, 0x1ffffffe ;  /* 0x1ffffffedfd87836 */ /* 0x001fcc0000000000 */
[----:B------:R-:W0:Y:S02]  /*4c80*/  F2I.U64.TRUNC R216, R216 ;  /* 0x000000d800d87311 */ /* 0x000e24000020d800 */
[----:B0-----:R-:W-:-:S04]  /*4c90*/  IMAD.WIDE.U32 R218, R216, R2, RZ ;  /* 0x00000002d8da7225 */ /* 0x001fc800078e00ff */
[----:B------:R-:W-:Y:S01]  /*4ca0*/  IMAD R219, R216, R3, R219 ;  /* 0x00000003d8db7224 */ /* 0x000fe200078e02db */
[----:B------:R-:W-:-:S03]  /*4cb0*/  IADD3 R233, P0, PT, RZ, -R218, RZ ;  /* 0x800000daffe97210 */ /* 0x000fc60007f1e0ff */
[----:B------:R-:W-:Y:S02]  /*4cc0*/  IMAD R219, R217, R2, R219 ;  /* 0x00000002d9db7224 */ /* 0x000fe400078e02db */
[----:B------:R-:W-:-:S04]  /*4cd0*/  IMAD.HI.U32 R218, R216, R233, RZ ;  /* 0x000000e9d8da7227 */ /* 0x000fc800078e00ff */
[----:B------:R-:W-:Y:S01]  /*4ce0*/  IMAD.X R237, RZ, RZ, ~R219, P0 ;  /* 0x000000ffffed7224 */ /* 0x000fe200000e0edb */
[----:B------:R-:W-:-:S03]  /*4cf0*/  MOV R219, R216 ;  /* 0x000000d800db7202 */ /* 0x000fc60000000f00 */
[----:B------:R-:W-:-:S04]  /*4d00*/  IMAD.WIDE.U32 R218, P0, R216, R237, R218 ;  /* 0x000000edd8da7225 */ /* 0x000fc800078000da */
[----:B------:R-:W-:-:S04]  /*4d10*/  IMAD.HI.U32 R218, P1, R217, R233, R218 ;  /* 0x000000e9d9da7227 */ /* 0x000fc800078200da */
[----:B------:R-:W-:-:S04]  /*4d20*/  IMAD.HI.U32 R219, R217, R237, RZ ;  /* 0x000000edd9db7227 */ /* 0x000fc800078e00ff */
[----:B------:R-:W-:Y:S02]  /*4d30*/  IMAD R237, R217, R237, RZ ;  /* 0x000000edd9ed7224 */ /* 0x000fe400078e02ff */
[----:B------:R-:W-:-:S03]  /*4d40*/  IMAD.X R216, R219, 0x1, R217, P0 ;  /* 0x00000001dbd87824 */ /* 0x000fc600000e06d9 */
[----:B------:R-:W-:-:S04]  /*4d50*/  IADD3 R217, P0, PT, R237, R218, RZ ;  /* 0x000000daedd97210 */ /* 0x000fc80007f1e0ff */
[----:B------:R-:W-:Y:S01]  /*4d60*/  IADD3.X R223, PT, PT, RZ, RZ, R216, P0, P1 ;  /* 0x000000ffffdf7210 */ /* 0x000fe200007e24d8 */
[----:B------:R-:W-:Y:S01]  /*4d70*/  IMAD.WIDE.U32 R218, R217, R2, RZ ;  /* 0x00000002d9da7225 */ /* 0x000fe200078e00ff */
[----:B------:R-:W-:-:S03]  /*4d80*/  ISETP.GE.AND P1, PT, R221, RZ, PT ;  /* 0x000000ffdd00720c */ /* 0x000fc60003f26270 */
[----:B------:R-:W-:Y:S01]  /*4d90*/  IMAD R216, R217, R3, R219 ;  /* 0x00000003d9d87224 */ /* 0x000fe200078e02db */
[----:B------:R-:W-:-:S03]  /*4da0*/  IADD3 R219, P0, PT, RZ, -R218, RZ ;  /* 0x800000daffdb7210 */ /* 0x000fc60007f1e0ff */
[----:B------:R-:W-:-:S04]  /*4db0*/  IMAD R216, R223, R2, R216 ;  /* 0x00000002dfd87224 */ /* 0x000fc800078e02d8 */
[----:B------:R-:W-:Y:S02]  /*4dc0*/  IMAD.X R218, RZ, RZ, ~R216, P0 ;  /* 0x000000ffffda7224 */ /* 0x000fe400000e0ed8 */
[----:B------:R-:W-:-:S04]  /*4dd0*/  IMAD.HI.U32 R216, R217, R219, RZ ;  /* 0x000000dbd9d87227 */ /* 0x000fc800078e00ff */
[----:B------:R-:W-:-:S04]  /*4de0*/  IMAD.HI.U32 R226, R223, R218, RZ ;  /* 0x000000dadfe27227 */ /* 0x000fc800078e00ff */
[----:B------:R-:W-:-:S04]  /*4df0*/  IMAD.WIDE.U32 R216, P0, R217, R218, R216 ;  /* 0x000000dad9d87225 */ /* 0x000fc800078000d8 */
[----:B------:R-:W-:Y:S01]  /*4e00*/  IMAD.HI.U32 R216, P2, R223, R219, R216 ;  /* 0x000000dbdfd87227 */ /* 0x000fe200078400d8 */
[----:B------:R-:W-:-:S03]  /*4e10*/  IADD3 R219, P3, PT, RZ, -R16, RZ ;  /* 0x80000010ffdb7210 */ /* 0x000fc60007f7e0ff */
[----:B------:R-:W-:Y:S01]  /*4e20*/  IMAD R217, R223, R218, RZ ;  /* 0x000000dadfd97224 */ /* 0x000fe200078e02ff */
[----:B------:R-:W-:Y:S01]  /*4e30*/  SEL R219, R219, R16, !P1 ;  /* 0x00000010dbdb7207 */ /* 0x000fe20004800000 */
[----:B------:R-:W-:Y:S02]  /*4e40*/  IMAD.X R223, R226, 0x1, R223, P0 ;  /* 0x00000001e2df7824 */ /* 0x000fe400000e06df */
[----:B------:R-:W-:Y:S01]  /*4e50*/  IMAD.X R16, RZ, RZ, ~R221, P3 ;  /* 0x000000ffff107224 */ /* 0x000fe200018e0edd */
[----:B------:R-:W-:Y:S01]  /*4e60*/  IADD3 R218, P0, PT, R217, R216, RZ ;  /* 0x000000d8d9da7210 */ /* 0x000fe20007f1e0ff */
[----:B------:R-:W-:-:S03]  /*4e70*/  HFMA2 R217, -RZ, RZ, 0, 0 ;  /* 0x00000000ffd97431 */ /* 0x000fc600000001ff */
[----:B------:R-:W-:Y:S01]  /*4e80*/  SEL R221, R16, R221, !P1 ;  /* 0x000000dd10dd7207 */ /* 0x000fe20004800000 */
[----:B------:R-:W-:Y:S01]  /*4e90*/  IMAD.HI.U32 R216, R218, R219, RZ ;  /* 0x000000dbdad87227 */ /* 0x000fe200078e00ff */
[----:B------:R-:W-:-:S03]  /*4ea0*/  IADD3.X R16, PT, PT, RZ, RZ, R223, P0, P2 ;  /* 0x000000ffff107210 */ /* 0x000fc600007e44df */
[----:B------:R-:W-:-:S04]  /*4eb0*/  IMAD.WIDE.U32 R216, R218, R221, R216 ;  /* 0x000000dddad87225 */ /* 0x000fc800078e00d8 */
[C---:B------:R-:W-:Y:S02]  /*4ec0*/  IMAD R223, R16.reuse, R221, RZ ;  /* 0x000000dd10df7224 */ /* 0x040fe400078e02ff */
[----:B------:R-:W-:-:S04]  /*4ed0*/  IMAD.HI.U32 R216, P0, R16, R219, R216 ;  /* 0x000000db10d87227 */ /* 0x000fc800078000d8 */
[----:B------:R-:W-:Y:S01]  /*4ee0*/  IMAD.HI.U32 R16, R16, R221, RZ ;  /* 0x000000dd10107227 */ /* 0x000fe200078e00ff */
[----:B------:R-:W-:-:S03]  /*4ef0*/  IADD3 R223, P2, PT, R223, R216, RZ ;  /* 0x000000d8dfdf7210 */ /* 0x000fc60007f5e0ff */
[----:B------:R-:W-:Y:S02]  /*4f00*/  IMAD.X R16, RZ, RZ, R16, P0 ;  /* 0x000000ffff107224 */ /* 0x000fe400000e0610 */
[----:B------:R-:W-:-:S04]  /*4f10*/  IMAD.WIDE.U32 R216, R223, R2, RZ ;  /* 0x00000002dfd87225 */ /* 0x000fc800078e00ff */
[----:B------:R-:W-:Y:S01]  /*4f20*/  IMAD R223, R223, R3, R217 ;  /* 0x00000003dfdf7224 */ /* 0x000fe200078e02d9 */
[----:B------:R-:W-:Y:S01]  /*4f30*/  IADD3 R219, P3, PT, -R216, R219, RZ ;  /* 0x000000dbd8db7210 */ /* 0x000fe20007f7e1ff */
[----:B------:R-:W-:-:S03]  /*4f40*/  IMAD.X R217, RZ, RZ, R16, P2 ;  /* 0x000000ffffd97224 */ /* 0x000fc600010e0610 */
[-C--:B------:R-:W-:Y:S01]  /*4f50*/  ISETP.GE.U32.AND P0, PT, R219, R2.reuse, PT ;  /* 0x00000002db00720c */ /* 0x080fe20003f06070 */
[-C--:B------:R-:W-:Y:S01]  /*4f60*/  IMAD R16, R217, R2.reuse, R223 ;  /* 0x00000002d9107224 */ /* 0x080fe200078e02df */
[----:B------:R-:W-:-:S03]  /*4f70*/  IADD3 R217, P2, PT, R219, -R2, RZ ;  /* 0x80000002dbd97210 */ /* 0x000fc60007f5e0ff */
[----:B------:R-:W-:-:S05]  /*4f80*/  IMAD.X R221, R221, 0x1, ~R16, P3 ;  /* 0x00000001dddd7824 */ /* 0x000fca00018e0e10 */
[----:B------:R-:W-:-:S04]  /*4f90*/  ISETP.GE.U32.AND.EX P0, PT, R221, R3, PT, P0 ;  /* 0x00000003dd00720c */ /* 0x000fc80003f06100 */
[----:B------:R-:W-:Y:S01]  /*4fa0*/  SEL R217, R217, R219, P0 ;  /* 0x000000dbd9d97207 */ /* 0x000fe20000000000 */
[----:B------:R-:W-:-:S05]  /*4fb0*/  IMAD.X R219, R221, 0x1, ~R3, P2 ;  /* 0x00000001dddb7824 */ /* 0x000fca00010e0e03 */
[----:B------:R-:W-:Y:S02]  /*4fc0*/  SEL R219, R219, R221, P0 ;  /* 0x000000dddbdb7207 */ /* 0x000fe40000000000 */
[CC--:B------:R-:W-:Y:S02]  /*4fd0*/  ISETP.GE.U32.AND P0, PT, R217.reuse, R2.reuse, PT ;  /* 0x00000002d900720c */ /* 0x0c0fe40003f06070 */
[----:B------:R-:W-:Y:S02]  /*4fe0*/  IADD3 R2, PT, PT, R217, -R2, RZ ;  /* 0x80000002d9027210 */ /* 0x000fe40007ffe0ff */
[----:B------:R-:W-:-:S04]  /*4ff0*/  ISETP.GE.U32.AND.EX P0, PT, R219, R3, PT, P0 ;  /* 0x00000003db00720c */ /* 0x000fc80003f06100 */
[----:B------:R-:W-:Y:S02]  /*5000*/  SEL R2, R2, R217, P0 ;  /* 0x000000d902027207 */ /* 0x000fe40000000000 */
[----:B------:R-:W-:-:S03]  /*5010*/  ISETP.NE.U32.AND P0, PT, RZ, UR4, PT ;  /* 0x00000004ff007c0c */ /* 0x000fc6000bf05070 */
[----:B------:R-:W-:Y:S01]  /*5020*/  IMAD.MOV R3, RZ, RZ, -R2 ;  /* 0x000000ffff037224 */ /* 0x000fe200078e0a02 */
[----:B------:R-:W-:-:S04]  /*5030*/  ISETP.NE.AND.EX P0, PT, R0, RZ, PT, P0 ;  /* 0x000000ff0000720c */ /* 0x000fc80003f05300 */
[----:B------:R-:W-:Y:S01]  /*5040*/  SEL R0, R3, R2, !P1 ;  /* 0x0000000203007207 */ /* 0x000fe20004800000 */
[----:B------:R-:W-:Y:S02]  /*5050*/  IMAD.MOV.U32 R2, RZ, RZ, R220 ;  /* 0x000000ffff027224 */ /* 0x000fe400078e00dc */
[----:B------:R-:W-:Y:S01]  /*5060*/  IMAD.MOV.U32 R3, RZ, RZ, 0x0 ;  /* 0x00000000ff037424 */ /* 0x000fe200078e00ff */
[----:B------:R-:W-:-:S03]  /*5070*/  SEL R0, R0, 0xffffffff, P0 ;  /* 0xffffffff00007807 */ /* 0x000fc60000000000 */
[----:B------:R-:W-:Y:S05]  /*5080*/  RET.REL.NODEC R2 `(_Z11grid_kernelPKdS0_dPdPlPil) ;  /* 0xffffffac02dc7950 */ /* 0x000fea0003c3ffff */
.L_x_49:
[----:B------:R-:W-:-:S00]  /*5090*/  BRA `(.L_x_49) ;  /* 0xfffffffc00fc7947 */ /* 0x000fc0000383ffff */
[----:B------:R-:W-:-:S00]  /*50a0*/  NOP ;  /* 0x0000000000007918 */ /* 0x000fc00000000000 */
        /* <DEDUP_REMOVED lines=13> */
.L_x_52:


//--------------------- .nv.shared.reserved.0     --------------------------
	.section	.nv.shared.reserved.0,"aw",@nobits
	.weak		__nv_reservedSMEM_offset_0_alias
	.size		__nv_reservedSMEM_offset_0_alias, 0, 64
	.other		__nv_reservedSMEM_offset_0_alias,@"STO_CUDA_RESERVED_SHARED STV_DEFAULT"
__nv_reservedSMEM_offset_0_alias:
	.zero		0
	.zero		64


//--------------------- .nv.constant0._Z11grid_kernelPKdS0_dPdPlPil --------------------------
	.section	.nv.constant0._Z11grid_kernelPKdS0_dPdPlPil,"a",@progbits
	.sectionflags	@""
	.align	4
.nv.constant0._Z11grid_kernelPKdS0_dPdPlPil:
	.zero		952


//--------------------- SYMBOLS --------------------------

	.type		.nv.reservedSmem.offset0,@object
	.size		.nv.reservedSmem.offset0,0x4
